	.target	sm_90a

	.elftype	@"ET_EXEC"


//--------------------- .note.nv.tkinfo           --------------------------
	.section	.note.nv.tkinfo,"",@"SHT_NOTE"
	.sectionflags	@"SHF_NOTE_NV_TKINFO"
	.tkinfo
        /*0018*/ 	.word	0x00000002
        /*0030*/ 	.string	""
        /*0030*/ 	.string	"ptxas"
        /*0030*/ 	.string	"Cuda compilation tools, release 13.0, V13.0.88"
        /*0030*/ 	.string	"Build cuda_13.0.r13.0/compiler.36424714_0"
        /*0030*/ 	.string	"-arch sm_90a -m 64 "



//--------------------- .note.nv.cuinfo           --------------------------
	.section	.note.nv.cuinfo,"",@"SHT_NOTE"
	.sectionflags	@"SHF_NOTE_NV_CUINFO"
        /*0018*/ 	.short	0x0002
        /*001a*/ 	.short	0x005a
        /*001c*/ 	.short	0x0082
	.zero		2


//--------------------- .nv.info                  --------------------------
	.section	.nv.info,"",@"SHT_CUDA_INFO"
	.align	4


	//----- nvinfo : EIATTR_REGCOUNT
	.align		4
        /*0000*/ 	.byte	0x04, 0x2f
        /*0002*/ 	.short	(.L_15 - .L_14)
	.align		4
.L_14:
        /*0004*/ 	.word	index@(_ZN7cutlass13device_kernelINS_4gemm6kernel13GemmUniversalIN4cute5tupleIJiiiiEEENS1_10collective13CollectiveMmaINS1_34MainloopSm90TmaGmmaWarpSpecializedILi5ENS5_IJNS4_1CILi2EEESB_NSA_ILi1EEEEEENS1_35KernelTmaWarpSpecializedCooperativeEEENS5_IJNSA_ILi128EEENSA_ILi256EEENSA_ILi64EEEEEEaNS5_IJlSC_lEEEaSK_NS4_8TiledMMAINS4_8MMA_AtomIJNS4_4SM904GMMA27MMA_64x256x32_S32S8S8_SS_TNEEEENS4_6LayoutINS5_IJSB_SC_SC_EEENS5_IJSC_NSA_ILi0EEEST_EEEEENS5_IJNS4_10UnderscoreESW_SW_EEEEENS4_23SM90_TMA_LOAD_MULTICASTENS4_14ComposedLayoutINS4_7SwizzleILi2ELi4ELi3EEENS4_18smem_ptr_flag_bitsILi8EEENSR_INS5_IJNSA_ILi8EEESI_EEENS5_IJSI_SC_EEEEEEEvNS4_8identityESZ_S19_vS1A_EENS_8epilogue10collective6detail29Sm90TmaWarpSpecializedAdapterINS1D_15DefaultEpilogueIaSK_SK_NS1C_6thread17LinearCombinationIaLi1EiiLNS1H_9ScaleType4KindE0ELNS_15FloatRoundStyleE2EaEENS1_15EpilogueDefaultEEEEEvvEEEEvNT_6ParamsE)
        /*0008*/ 	.word	0x000000a8


	//----- nvinfo : EIATTR_FRAME_SIZE
	.align		4
.L_15:
        /*000c*/ 	.byte	0x04, 0x11
        /*000e*/ 	.short	(.L_17 - .L_16)
	.align		4
.L_16:
        /*0010*/ 	.word	index@(_ZN7cutlass13device_kernelINS_4gemm6kernel13GemmUniversalIN4cute5tupleIJiiiiEEENS1_10collective13CollectiveMmaINS1_34MainloopSm90TmaGmmaWarpSpecializedILi5ENS5_IJNS4_1CILi2EEESB_NSA_ILi1EEEEEENS1_35KernelTmaWarpSpecializedCooperativeEEENS5_IJNSA_ILi128EEENSA_ILi256EEENSA_ILi64EEEEEEaNS5_IJlSC_lEEEaSK_NS4_8TiledMMAINS4_8MMA_AtomIJNS4_4SM904GMMA27MMA_64x256x32_S32S8S8_SS_TNEEEENS4_6LayoutINS5_IJSB_SC_SC_EEENS5_IJSC_NSA_ILi0EEEST_EEEEENS5_IJNS4_10UnderscoreESW_SW_EEEEENS4_23SM90_TMA_LOAD_MULTICASTENS4_14ComposedLayoutINS4_7SwizzleILi2ELi4ELi3EEENS4_18smem_ptr_flag_bitsILi8EEENSR_INS5_IJNSA_ILi8EEESI_EEENS5_IJSI_SC_EEEEEEEvNS4_8identityESZ_S19_vS1A_EENS_8epilogue10collective6detail29Sm90TmaWarpSpecializedAdapterINS1D_15DefaultEpilogueIaSK_SK_NS1C_6thread17LinearCombinationIaLi1EiiLNS1H_9ScaleType4KindE0ELNS_15FloatRoundStyleE2EaEENS1_15EpilogueDefaultEEEEEvvEEEEvNT_6ParamsE)
        /*0014*/ 	.word	0x00000000


	//----- nvinfo : EIATTR_MIN_STACK_SIZE
	.align		4
.L_17:
        /*0018*/ 	.byte	0x04, 0x12
        /*001a*/ 	.short	(.L_19 - .L_18)
	.align		4
.L_18:
        /*001c*/ 	.word	index@(_ZN7cutlass13device_kernelINS_4gemm6kernel13GemmUniversalIN4cute5tupleIJiiiiEEENS1_10collective13CollectiveMmaINS1_34MainloopSm90TmaGmmaWarpSpecializedILi5ENS5_IJNS4_1CILi2EEESB_NSA_ILi1EEEEEENS1_35KernelTmaWarpSpecializedCooperativeEEENS5_IJNSA_ILi128EEENSA_ILi256EEENSA_ILi64EEEEEEaNS5_IJlSC_lEEEaSK_NS4_8TiledMMAINS4_8MMA_AtomIJNS4_4SM904GMMA27MMA_64x256x32_S32S8S8_SS_TNEEEENS4_6LayoutINS5_IJSB_SC_SC_EEENS5_IJSC_NSA_ILi0EEEST_EEEEENS5_IJNS4_10UnderscoreESW_SW_EEEEENS4_23SM90_TMA_LOAD_MULTICASTENS4_14ComposedLayoutINS4_7SwizzleILi2ELi4ELi3EEENS4_18smem_ptr_flag_bitsILi8EEENSR_INS5_IJNSA_ILi8EEESI_EEENS5_IJSI_SC_EEEEEEEvNS4_8identityESZ_S19_vS1A_EENS_8epilogue10collective6detail29Sm90TmaWarpSpecializedAdapterINS1D_15DefaultEpilogueIaSK_SK_NS1C_6thread17LinearCombinationIaLi1EiiLNS1H_9ScaleType4KindE0ELNS_15FloatRoundStyleE2EaEENS1_15EpilogueDefaultEEEEEvvEEEEvNT_6ParamsE)
        /*0020*/ 	.word	0x00000000
.L_19:


//--------------------- .nv.compat                --------------------------
	.section	.nv.compat,"",@"SHT_CUDA_COMPAT_INFO"
	.align	4
        /*0000*/ 	.byte	0x02, 0x09, 0x01, 0x00, 0x02, 0x02, 0x04, 0x00, 0x02, 0x05, 0x05, 0x00, 0x03, 0x07, 0x01, 0x01
        /*0010*/ 	.byte	0x02, 0x03, 0x01, 0x00, 0x02, 0x06, 0x01, 0x00, 0x04, 0x0b, 0x08, 0x00, 0x00, 0x00, 0x00, 0x00
        /*0020*/ 	.byte	0x00, 0x00, 0x00, 0x00


//--------------------- .nv.info._ZN7cutlass13device_kernelINS_4gemm6kernel13GemmUniversalIN4cute5tupleIJiiiiEEENS1_10collective13CollectiveMmaINS1_34MainloopSm90TmaGmmaWarpSpecializedILi5ENS5_IJNS4_1CILi2EEESB_NSA_ILi1EEEEEENS1_35KernelTmaWarpSpecializedCooperativeEEENS5_IJNSA_ILi128EEENSA_ILi256EEENSA_ILi64EEEEEEaNS5_IJlSC_lEEEaSK_NS4_8TiledMMAINS4_8MMA_AtomIJNS4_4SM904GMMA27MMA_64x256x32_S32S8S8_SS_TNEEEENS4_6LayoutINS5_IJSB_SC_SC_EEENS5_IJSC_NSA_ILi0EEEST_EEEEENS5_IJNS4_10UnderscoreESW_SW_EEEEENS4_23SM90_TMA_LOAD_MULTICASTENS4_14ComposedLayoutINS4_7SwizzleILi2ELi4ELi3EEENS4_18smem_ptr_flag_bitsILi8EEENSR_INS5_IJNSA_ILi8EEESI_EEENS5_IJSI_SC_EEEEEEEvNS4_8identityESZ_S19_vS1A_EENS_8epilogue10collective6detail29Sm90TmaWarpSpecializedAdapterINS1D_15DefaultEpilogueIaSK_SK_NS1C_6thread17LinearCombinationIaLi1EiiLNS1H_9ScaleType4KindE0ELNS_15FloatRoundStyleE2EaEENS1_15EpilogueDefaultEEEEEvvEEEEvNT_6ParamsE --------------------------
	.section	.nv.info._ZN7cutlass13device_kernelINS_4gemm6kernel13GemmUniversalIN4cute5tupleIJiiiiEEENS1_10collective13CollectiveMmaINS1_34MainloopSm90TmaGmmaWarpSpecializedILi5ENS5_IJNS4_1CILi2EEESB_NSA_ILi1EEEEEENS1_35KernelTmaWarpSpecializedCooperativeEEENS5_IJNSA_ILi128EEENSA_ILi256EEENSA_ILi64EEEEEEaNS5_IJlSC_lEEEaSK_NS4_8TiledMMAINS4_8MMA_AtomIJNS4_4SM904GMMA27MMA_64x256x32_S32S8S8_SS_TNEEEENS4_6LayoutINS5_IJSB_SC_SC_EEENS5_IJSC_NSA_ILi0EEEST_EEEEENS5_IJNS4_10UnderscoreESW_SW_EEEEENS4_23SM90_TMA_LOAD_MULTICASTENS4_14ComposedLayoutINS4_7SwizzleILi2ELi4ELi3EEENS4_18smem_ptr_flag_bitsILi8EEENSR_INS5_IJNSA_ILi8EEESI_EEENS5_IJSI_SC_EEEEEEEvNS4_8identityESZ_S19_vS1A_EENS_8epilogue10collective6detail29Sm90TmaWarpSpecializedAdapterINS1D_15DefaultEpilogueIaSK_SK_NS1C_6thread17LinearCombinationIaLi1EiiLNS1H_9ScaleType4KindE0ELNS_15FloatRoundStyleE2EaEENS1_15EpilogueDefaultEEEEEvvEEEEvNT_6ParamsE,"",@"SHT_CUDA_INFO"
	.sectionflags	@""
	.align	4


	//----- nvinfo : EIATTR_CUDA_API_VERSION
	.align		4
        /*0000*/ 	.byte	0x04, 0x37
        /*0002*/ 	.short	(.L_21 - .L_20)
.L_20:
        /*0004*/ 	.word	0x00000082


	//----- nvinfo : EIATTR_KPARAM_INFO
	.align		4
.L_21:
        /*0008*/ 	.byte	0x04, 0x17
        /*000a*/ 	.short	(.L_23 - .L_22)
.L_22:
        /*000c*/ 	.word	0x00000000
        /*0010*/ 	.short	0x0000
        /*0012*/ 	.short	0x0070
        /*0014*/ 	.byte	0x00, 0xf0, 0x01, 0x10


	//----- nvinfo : EIATTR_SPARSE_MMA_MASK
	.align		4
.L_23:
        /*0018*/ 	.byte	0x03, 0x50
        /*001a*/ 	.short	0x0000


	//----- nvinfo : EIATTR_MAXREG_COUNT
	.align		4
        /*001c*/ 	.byte	0x03, 0x1b
        /*001e*/ 	.short	0x00a8


	//----- nvinfo : EIATTR_NUM_BARRIERS
	.align		4
        /*0020*/ 	.byte	0x02, 0x4c
        /*0022*/ 	.byte	0x01
	.zero		1


	//----- nvinfo : EIATTR_EXTERNS
	.align		4
        /*0024*/ 	.byte	0x04, 0x0f
        /*0026*/ 	.short	(.L_25 - .L_24)


	//   ....[0]....
	.align		4
.L_24:
        /*0028*/ 	.word	index@(__assertfail)


	//----- nvinfo : EIATTR_MERCURY_ISA_VERSION
	.align		4
.L_25:
        /*002c*/ 	.byte	0x03, 0x5f
        /*002e*/ 	.short	0x0101


	//----- nvinfo : EIATTR_INT_WARP_WIDE_INSTR_OFFSETS
	.align		4
        /*0030*/ 	.byte	0x04, 0x31
        /*0032*/ 	.short	(.L_27 - .L_26)


	//   ....[0]....
.L_26:
        /*0034*/ 	.word	0x000004a0


	//   ....[1]....
        /*0038*/ 	.word	0x000004d0


	//   ....[2]....
        /*003c*/ 	.word	0x00000690


	//----- nvinfo : EIATTR_COOP_GROUP_MASK_REGIDS
	.align		4
.L_27:
        /*0040*/ 	.byte	0x04, 0x29
        /*0042*/ 	.short	(.L_29 - .L_28)


	//   ....[0]....
.L_28:
        /*0044*/ 	.word	0xffffffff


	//   ....[1]....
        /*0048*/ 	.word	0xffffffff


	//   ....[2]....
        /*004c*/ 	.word	0xffffffff


	//   ....[3]....
        /*0050*/ 	.word	0xffffffff


	//   ....[4]....
        /*0054*/ 	.word	0xffffffff


	//   ....[5]....
        /*0058*/ 	.word	0xffffffff


	//----- nvinfo : EIATTR_COOP_GROUP_INSTR_OFFSETS
	.align		4
.L_29:
        /*005c*/ 	.byte	0x04, 0x28
        /*005e*/ 	.short	(.L_31 - .L_30)


	//   ....[0]....
.L_30:
        /*0060*/ 	.word	0x00000060


	//   ....[1]....
        /*0064*/ 	.word	0x00000070


	//   ....[2]....
        /*0068*/ 	.word	0x00000130


	//   ....[3]....
        /*006c*/ 	.word	0x000002f0


	//   ....[4]....
        /*0070*/ 	.word	0x00000810


	//   ....[5]....
        /*0074*/ 	.word	0x00001250


	//----- nvinfo : EIATTR_REG_RECONFIG
	.align		4
.L_31:
        /*0078*/ 	.byte	0x01, 0x54
	.zero		2


	//----- nvinfo : EIATTR_SYSCALL_OFFSETS
	.align		4
        /*007c*/ 	.byte	0x04, 0x46
        /*007e*/ 	.short	(.L_33 - .L_32)


	//   ....[0]....
.L_32:
        /*0080*/ 	.word	0x00001410


	//----- nvinfo : EIATTR_MBARRIER_INSTR_OFFSETS
	.align		4
.L_33:
        /*0084*/ 	.byte	0x04, 0x39
        /*0086*/ 	.short	(.L_35 - .L_34)


	//   ....[0]....
.L_34:
        /*0088*/ 	.word	0x00000230
        /*008c*/ 	.word	0x000000ff
        /*0090*/ 	.word	0x00000000
        /*0094*/ 	.short	0x0100
        /*0096*/ 	.byte	0x08
	.zero		1


	//   ....[1]....
        /*0098*/ 	.word	0x00000240
        /*009c*/ 	.word	0x000000ff
        /*00a0*/ 	.word	0x00000028
        /*00a4*/ 	.short	0x0100
        /*00a6*/ 	.byte	0x08
	.zero		1


	//   ....[2]....
        /*00a8*/ 	.word	0x00000250
        /*00ac*/ 	.word	0x000000ff
        /*00b0*/ 	.word	0x00000008
        /*00b4*/ 	.short	0x0100
        /*00b6*/ 	.byte	0x08
	.zero		1


	//   ....[3]....
        /*00b8*/ 	.word	0x00000260
        /*00bc*/ 	.word	0x000000ff
        /*00c0*/ 	.word	0x00000030
        /*00c4*/ 	.short	0x0100
        /*00c6*/ 	.byte	0x08
	.zero		1


	//   ....[4]....
        /*00c8*/ 	.word	0x00000270
        /*00cc*/ 	.word	0x000000ff
        /*00d0*/ 	.word	0x00000010
        /*00d4*/ 	.short	0x0100
        /*00d6*/ 	.byte	0x08
	.zero		1


	//   ....[5]....
        /*00d8*/ 	.word	0x00000280
        /*00dc*/ 	.word	0x000000ff
        /*00e0*/ 	.word	0x00000038
        /*00e4*/ 	.short	0x0100
        /*00e6*/ 	.byte	0x08
	.zero		1


	//   ....[6]....
        /*00e8*/ 	.word	0x00000290
        /*00ec*/ 	.word	0x000000ff
        /*00f0*/ 	.word	0x00000018
        /*00f4*/ 	.short	0x0100
        /*00f6*/ 	.byte	0x08
	.zero		1


	//   ....[7]....
        /*00f8*/ 	.word	0x000002a0
        /*00fc*/ 	.word	0x000000ff
        /*0100*/ 	.word	0x00000040
        /*0104*/ 	.short	0x0100
        /*0106*/ 	.byte	0x08
	.zero		1


	//   ....[8]....
        /*0108*/ 	.word	0x000002b0
        /*010c*/ 	.word	0x000000ff
        /*0110*/ 	.word	0x00000020
        /*0114*/ 	.short	0x0100
        /*0116*/ 	.byte	0x08
	.zero		1


	//   ....[9]....
        /*0118*/ 	.word	0x000002c0
        /*011c*/ 	.word	0x000000ff
        /*0120*/ 	.word	0x00000048
        /*0124*/ 	.short	0x0100
        /*0126*/ 	.byte	0x08
	.zero		1


	//   ....[10]....
        /*0128*/ 	.word	0x00000710
        /*012c*/ 	.word	0x000000ff
        /*0130*/ 	.word	0x00000060
        /*0134*/ 	.short	0x0100
        /*0136*/ 	.byte	0x06
	.zero		1


	//   ....[11]....
        /*0138*/ 	.word	0x000007a0
        /*013c*/ 	.word	0x000000ff
        /*0140*/ 	.word	0x00000068
        /*0144*/ 	.short	0x0100
        /*0146*/ 	.byte	0x06
	.zero		1


	//   ....[12]....
        /*0148*/ 	.word	0x000014e0
        /*014c*/ 	.word	0x00000003
        /*0150*/ 	.word	0x00000000
        /*0154*/ 	.short	0x010a
        /*0156*/ 	.byte	0x3f
	.zero		1


	//   ....[13]....
        /*0158*/ 	.word	0x00001520
        /*015c*/ 	.word	0x00000003
        /*0160*/ 	.word	0x00000000
        /*0164*/ 	.short	0x010a
        /*0166*/ 	.byte	0x3f
	.zero		1


	//   ....[14]....
        /*0168*/ 	.word	0x000017f0
        /*016c*/ 	.word	0x00000005
        /*0170*/ 	.word	0x00000000
        /*0174*/ 	.short	0x010a
        /*0176*/ 	.byte	0x3f
	.zero		1


	//   ....[15]....
        /*0178*/ 	.word	0x00001830
        /*017c*/ 	.word	0x00000005
        /*0180*/ 	.word	0x00000000
        /*0184*/ 	.short	0x010a
        /*0186*/ 	.byte	0x3f
	.zero		1


	//   ....[16]....
        /*0188*/ 	.word	0x00001990
        /*018c*/ 	.word	0x00000005
        /*0190*/ 	.word	0x00000000
        /*0194*/ 	.short	0x0101
        /*0196*/ 	.byte	0x3f
	.zero		1


	//   ....[17]....
        /*0198*/ 	.word	0x00001bb0
        /*019c*/ 	.word	0x00000003
        /*01a0*/ 	.word	0x00000000
        /*01a4*/ 	.short	0x0101
        /*01a6*/ 	.byte	0x3f
	.zero		1


	//   ....[18]....
        /*01a8*/ 	.word	0x000091a0
        /*01ac*/ 	.word	0x0000000e
        /*01b0*/ 	.word	0x00000028
        /*01b4*/ 	.short	0x010a
        /*01b6*/ 	.byte	0x3f
	.zero		1


	//   ....[19]....
        /*01b8*/ 	.word	0x00009520
        /*01bc*/ 	.word	0x00000006
        /*01c0*/ 	.word	0x00000068
        /*01c4*/ 	.short	0x0101
        /*01c6*/ 	.byte	0x3f
	.zero		1


	//   ....[20]....
        /*01c8*/ 	.word	0x00009c50
        /*01cc*/ 	.word	0x00000007
        /*01d0*/ 	.word	0x00000000
        /*01d4*/ 	.short	0x010a
        /*01d6*/ 	.byte	0x3f
	.zero		1


	//   ....[21]....
        /*01d8*/ 	.word	0x00009cd0
        /*01dc*/ 	.word	0x00000009
        /*01e0*/ 	.word	0x00000000
        /*01e4*/ 	.short	0x010a
        /*01e6*/ 	.byte	0x3f
	.zero		1


	//   ....[22]....
        /*01e8*/ 	.word	0x00009d60
        /*01ec*/ 	.word	0x00000006
        /*01f0*/ 	.word	0x00000000
        /*01f4*/ 	.short	0x010a
        /*01f6*/ 	.byte	0x3f
	.zero		1


	//   ....[23]....
        /*01f8*/ 	.word	0x00009df0
        /*01fc*/ 	.word	0x00000009
        /*0200*/ 	.word	0x00000000
        /*0204*/ 	.short	0x010a
        /*0206*/ 	.byte	0x3f
	.zero		1


	//   ....[24]....
        /*0208*/ 	.word	0x00009e80
        /*020c*/ 	.word	0x00000003
        /*0210*/ 	.word	0x00000000
        /*0214*/ 	.short	0x010a
        /*0216*/ 	.byte	0x3f
	.zero		1


	//   ....[25]....
        /*0218*/ 	.word	0x00009ee0
        /*021c*/ 	.word	0x00000003
        /*0220*/ 	.word	0x00000000
        /*0224*/ 	.short	0x010a
        /*0226*/ 	.byte	0x3f
	.zero		1


	//   ....[26]....
        /*0228*/ 	.word	0x00009f30
        /*022c*/ 	.word	0x00000005
        /*0230*/ 	.word	0x00000000
        /*0234*/ 	.short	0x010a
        /*0236*/ 	.byte	0x3f
	.zero		1


	//   ....[27]....
        /*0238*/ 	.word	0x0000a000
        /*023c*/ 	.word	0x0000000e
        /*0240*/ 	.word	0x00000028
        /*0244*/ 	.short	0x010a
        /*0246*/ 	.byte	0x3f
	.zero		1


	//   ....[28]....
        /*0248*/ 	.word	0x0000a0d0
        /*024c*/ 	.word	0x00000007
        /*0250*/ 	.word	0x00000000
        /*0254*/ 	.short	0x010a
        /*0256*/ 	.byte	0x3f
	.zero		1


	//   ....[29]....
        /*0258*/ 	.word	0x0000a120
        /*025c*/ 	.word	0x00000009
        /*0260*/ 	.word	0x00000000
        /*0264*/ 	.short	0x010a
        /*0266*/ 	.byte	0x3f
	.zero		1


	//   ....[30]....
        /*0268*/ 	.word	0x0000a170
        /*026c*/ 	.word	0x00000006
        /*0270*/ 	.word	0x00000000
        /*0274*/ 	.short	0x010a
        /*0276*/ 	.byte	0x3f
	.zero		1


	//   ....[31]....
        /*0278*/ 	.word	0x0000a1c0
        /*027c*/ 	.word	0x00000009
        /*0280*/ 	.word	0x00000000
        /*0284*/ 	.short	0x010a
        /*0286*/ 	.byte	0x3f
	.zero		1


	//----- nvinfo : EIATTR_NUM_MBARRIERS
	.align		4
.L_35:
        /*0288*/ 	.byte	0x03, 0x38
        /*028a*/ 	.short	0x000c


	//----- nvinfo : EIATTR_EXIT_INSTR_OFFSETS
	.align		4
        /*028c*/ 	.byte	0x04, 0x1c
        /*028e*/ 	.short	(.L_37 - .L_36)


	//   ....[0]....
.L_36:
        /*0290*/ 	.word	0x00000970


	//   ....[1]....
        /*0294*/ 	.word	0x00001190


	//   ....[2]....
        /*0298*/ 	.word	0x000087c0


	//   ....[3]....
        /*029c*/ 	.word	0x00008d20


	//   ....[4]....
        /*02a0*/ 	.word	0x00009ed0


	//----- nvinfo : EIATTR_MAX_THREADS
	.align		4
.L_37:
        /*02a4*/ 	.byte	0x04, 0x05
        /*02a6*/ 	.short	(.L_39 - .L_38)
.L_38:
        /*02a8*/ 	.word	0x00000180
        /*02ac*/ 	.word	0x00000001
        /*02b0*/ 	.word	0x00000001


	//----- nvinfo : EIATTR_CRS_STACK_SIZE
	.align		4
.L_39:
        /*02b4*/ 	.byte	0x04, 0x1e
        /*02b6*/ 	.short	(.L_41 - .L_40)
.L_40:
        /*02b8*/ 	.word	0x00000000


	//----- nvinfo : EIATTR_CBANK_PARAM_SIZE
	.align		4
.L_41:
        /*02bc*/ 	.byte	0x03, 0x19
        /*02be*/ 	.short	0x0470


	//----- nvinfo : EIATTR_PARAM_CBANK
	.align		4
        /*02c0*/ 	.byte	0x04, 0x0a
        /*02c2*/ 	.short	(.L_43 - .L_42)
	.align		4
.L_42:
        /*02c4*/ 	.word	index@(.nv.constant0._ZN7cutlass13device_kernelINS_4gemm6kernel13GemmUniversalIN4cute5tupleIJiiiiEEENS1_10collective13CollectiveMmaINS1_34MainloopSm90TmaGmmaWarpSpecializedILi5ENS5_IJNS4_1CILi2EEESB_NSA_ILi1EEEEEENS1_35KernelTmaWarpSpecializedCooperativeEEENS5_IJNSA_ILi128EEENSA_ILi256EEENSA_ILi64EEEEEEaNS5_IJlSC_lEEEaSK_NS4_8TiledMMAINS4_8MMA_AtomIJNS4_4SM904GMMA27MMA_64x256x32_S32S8S8_SS_TNEEEENS4_6LayoutINS5_IJSB_SC_SC_EEENS5_IJSC_NSA_ILi0EEEST_EEEEENS5_IJNS4_10UnderscoreESW_SW_EEEEENS4_23SM90_TMA_LOAD_MULTICASTENS4_14ComposedLayoutINS4_7SwizzleILi2ELi4ELi3EEENS4_18smem_ptr_flag_bitsILi8EEENSR_INS5_IJNSA_ILi8EEESI_EEENS5_IJSI_SC_EEEEEEEvNS4_8identityESZ_S19_vS1A_EENS_8epilogue10collective6detail29Sm90TmaWarpSpecializedAdapterINS1D_15DefaultEpilogueIaSK_SK_NS1C_6thread17LinearCombinationIaLi1EiiLNS1H_9ScaleType4KindE0ELNS_15FloatRoundStyleE2EaEENS1_15EpilogueDefaultEEEEEvvEEEEvNT_6ParamsE)
        /*02c8*/ 	.short	0x0210
        /*02ca*/ 	.short	0x0470


	//----- nvinfo : EIATTR_SW_WAR
	.align		4
.L_43:
        /*02cc*/ 	.byte	0x04, 0x36
        /*02ce*/ 	.short	(.L_45 - .L_44)
.L_44:
        /*02d0*/ 	.word	0x00000008
.L_45:


//--------------------- .nv.callgraph             --------------------------
	.section	.nv.callgraph,"",@"SHT_CUDA_CALLGRAPH"
	.align	4
	.sectionentsize	8
	.align		4
        /*0000*/ 	.word	0x00000000
	.align		4
        /*0004*/ 	.word	0xffffffff
	.align		4
        /*0008*/ 	.word	index@(_ZN7cutlass13device_kernelINS_4gemm6kernel13GemmUniversalIN4cute5tupleIJiiiiEEENS1_10collective13CollectiveMmaINS1_34MainloopSm90TmaGmmaWarpSpecializedILi5ENS5_IJNS4_1CILi2EEESB_NSA_ILi1EEEEEENS1_35KernelTmaWarpSpecializedCooperativeEEENS5_IJNSA_ILi128EEENSA_ILi256EEENSA_ILi64EEEEEEaNS5_IJlSC_lEEEaSK_NS4_8TiledMMAINS4_8MMA_AtomIJNS4_4SM904GMMA27MMA_64x256x32_S32S8S8_SS_TNEEEENS4_6LayoutINS5_IJSB_SC_SC_EEENS5_IJSC_NSA_ILi0EEEST_EEEEENS5_IJNS4_10UnderscoreESW_SW_EEEEENS4_23SM90_TMA_LOAD_MULTICASTENS4_14ComposedLayoutINS4_7SwizzleILi2ELi4ELi3EEENS4_18smem_ptr_flag_bitsILi8EEENSR_INS5_IJNSA_ILi8EEESI_EEENS5_IJSI_SC_EEEEEEEvNS4_8identityESZ_S19_vS1A_EENS_8epilogue10collective6detail29Sm90TmaWarpSpecializedAdapterINS1D_15DefaultEpilogueIaSK_SK_NS1C_6thread17LinearCombinationIaLi1EiiLNS1H_9ScaleType4KindE0ELNS_15FloatRoundStyleE2EaEENS1_15EpilogueDefaultEEEEEvvEEEEvNT_6ParamsE)
	.align		4
        /*000c*/ 	.word	index@(__assertfail)
	.align		4
        /*0010*/ 	.word	0x00000000
	.align		4
        /*0014*/ 	.word	0xfffffffe
	.align		4
        /*0018*/ 	.word	0x00000000
	.align		4
        /*001c*/ 	.word	0xfffffffd
	.align		4
        /*0020*/ 	.word	0x00000000
	.align		4
        /*0024*/ 	.word	0xfffffffc


//--------------------- .nv.constant4             --------------------------
	.section	.nv.constant4,"a",@progbits
	.align	8
	.align		8
.nv.constant4:
        /*0000*/ 	.dword	__assertfail
	.align		8
        /*0008*/ 	.dword	__unnamed_1
	.align		8
        /*0010*/ 	.dword	_ZN39_INTERNAL_112115e2_4_k_cu_b42d01e6_58564cuda3std3__45__cpo5beginE
	.align		8
        /*0018*/ 	.dword	_ZN39_INTERNAL_112115e2_4_k_cu_b42d01e6_58564cuda3std3__45__cpo3endE
	.align		8
        /*0020*/ 	.dword	_ZN39_INTERNAL_112115e2_4_k_cu_b42d01e6_58564cuda3std3__45__cpo6cbeginE
	.align		8
        /*0028*/ 	.dword	_ZN39_INTERNAL_112115e2_4_k_cu_b42d01e6_58564cuda3std3__45__cpo4cendE
	.align		8
        /*0030*/ 	.dword	_ZN39_INTERNAL_112115e2_4_k_cu_b42d01e6_58564cuda3std3__441_GLOBAL__N__112115e2_4_k_cu_b42d01e6_58566ignoreE
	.align		8
        /*0038*/ 	.dword	_ZN39_INTERNAL_112115e2_4_k_cu_b42d01e6_58564cuda3std3__419piecewise_constructE
	.align		8
        /*0040*/ 	.dword	_ZN39_INTERNAL_112115e2_4_k_cu_b42d01e6_58564cuda3std3__48in_placeE
	.align		8
        /*0048*/ 	.dword	_ZN39_INTERNAL_112115e2_4_k_cu_b42d01e6_58564cuda3std6ranges3__45__cpo4swapE
	.align		8
        /*0050*/ 	.dword	_ZN39_INTERNAL_112115e2_4_k_cu_b42d01e6_58564cuda3std6ranges3__45__cpo9iter_moveE
	.align		8
        /*0058*/ 	.dword	_ZN39_INTERNAL_112115e2_4_k_cu_b42d01e6_58564cute7productE
	.align		8
        /*0060*/ 	.dword	_ZN39_INTERNAL_112115e2_4_k_cu_b42d01e6_58564cute1_E
	.align		8
        /*0068*/ 	.dword	$str$22
	.align		8
        /*0070*/ 	.dword	$str$23


//--------------------- .text._ZN7cutlass13device_kernelINS_4gemm6kernel13GemmUniversalIN4cute5tupleIJiiiiEEENS1_10collective13CollectiveMmaINS1_34MainloopSm90TmaGmmaWarpSpecializedILi5ENS5_IJNS4_1CILi2EEESB_NSA_ILi1EEEEEENS1_35KernelTmaWarpSpecializedCooperativeEEENS5_IJNSA_ILi128EEENSA_ILi256EEENSA_ILi64EEEEEEaNS5_IJlSC_lEEEaSK_NS4_8TiledMMAINS4_8MMA_AtomIJNS4_4SM904GMMA27MMA_64x256x32_S32S8S8_SS_TNEEEENS4_6LayoutINS5_IJSB_SC_SC_EEENS5_IJSC_NSA_ILi0EEEST_EEEEENS5_IJNS4_10UnderscoreESW_SW_EEEEENS4_23SM90_TMA_LOAD_MULTICASTENS4_14ComposedLayoutINS4_7SwizzleILi2ELi4ELi3EEENS4_18smem_ptr_flag_bitsILi8EEENSR_INS5_IJNSA_ILi8EEESI_EEENS5_IJSI_SC_EEEEEEEvNS4_8identityESZ_S19_vS1A_EENS_8epilogue10collective6detail29Sm90TmaWarpSpecializedAdapterINS1D_15DefaultEpilogueIaSK_SK_NS1C_6thread17LinearCombinationIaLi1EiiLNS1H_9ScaleType4KindE0ELNS_15FloatRoundStyleE2EaEENS1_15EpilogueDefaultEEEEEvvEEEEvNT_6ParamsE --------------------------
	.section	.text._ZN7cutlass13device_kernelINS_4gemm6kernel13GemmUniversalIN4cute5tupleIJiiiiEEENS1_10collective13CollectiveMmaINS1_34MainloopSm90TmaGmmaWarpSpecializedILi5ENS5_IJNS4_1CILi2EEESB_NSA_ILi1EEEEEENS1_35KernelTmaWarpSpecializedCooperativeEEENS5_IJNSA_ILi128EEENSA_ILi256EEENSA_ILi64EEEEEEaNS5_IJlSC_lEEEaSK_NS4_8TiledMMAINS4_8MMA_AtomIJNS4_4SM904GMMA27MMA_64x256x32_S32S8S8_SS_TNEEEENS4_6LayoutINS5_IJSB_SC_SC_EEENS5_IJSC_NSA_ILi0EEEST_EEEEENS5_IJNS4_10UnderscoreESW_SW_EEEEENS4_23SM90_TMA_LOAD_MULTICASTENS4_14ComposedLayoutINS4_7SwizzleILi2ELi4ELi3EEENS4_18smem_ptr_flag_bitsILi8EEENSR_INS5_IJNSA_ILi8EEESI_EEENS5_IJSI_SC_EEEEEEEvNS4_8identityESZ_S19_vS1A_EENS_8epilogue10collective6detail29Sm90TmaWarpSpecializedAdapterINS1D_15DefaultEpilogueIaSK_SK_NS1C_6thread17LinearCombinationIaLi1EiiLNS1H_9ScaleType4KindE0ELNS_15FloatRoundStyleE2EaEENS1_15EpilogueDefaultEEEEEvvEEEEvNT_6ParamsE,"ax",@progbits
	.align	128
.text._ZN7cutlass13device_kernelINS_4gemm6kernel13GemmUniversalIN4cute5tupleIJiiiiEEENS1_10collective13CollectiveMmaINS1_34MainloopSm90TmaGmmaWarpSpecializedILi5ENS5_IJNS4_1CILi2EEESB_NSA_ILi1EEEEEENS1_35KernelTmaWarpSpecializedCooperativeEEENS5_IJNSA_ILi128EEENSA_ILi256EEENSA_ILi64EEEEEEaNS5_IJlSC_lEEEaSK_NS4_8TiledMMAINS4_8MMA_AtomIJNS4_4SM904GMMA27MMA_64x256x32_S32S8S8_SS_TNEEEENS4_6LayoutINS5_IJSB_SC_SC_EEENS5_IJSC_NSA_ILi0EEEST_EEEEENS5_IJNS4_10UnderscoreESW_SW_EEEEENS4_23SM90_TMA_LOAD_MULTICASTENS4_14ComposedLayoutINS4_7SwizzleILi2ELi4ELi3EEENS4_18smem_ptr_flag_bitsILi8EEENSR_INS5_IJNSA_ILi8EEESI_EEENS5_IJSI_SC_EEEEEEEvNS4_8identityESZ_S19_vS1A_EENS_8epilogue10collective6detail29Sm90TmaWarpSpecializedAdapterINS1D_15DefaultEpilogueIaSK_SK_NS1C_6thread17LinearCombinationIaLi1EiiLNS1H_9ScaleType4KindE0ELNS_15FloatRoundStyleE2EaEENS1_15EpilogueDefaultEEEEEvvEEEEvNT_6ParamsE:
        .type           _ZN7cutlass13device_kernelINS_4gemm6kernel13GemmUniversalIN4cute5tupleIJiiiiEEENS1_10collective13CollectiveMmaINS1_34MainloopSm90TmaGmmaWarpSpecializedILi5ENS5_IJNS4_1CILi2EEESB_NSA_ILi1EEEEEENS1_35KernelTmaWarpSpecializedCooperativeEEENS5_IJNSA_ILi128EEENSA_ILi256EEENSA_ILi64EEEEEEaNS5_IJlSC_lEEEaSK_NS4_8TiledMMAINS4_8MMA_AtomIJNS4_4SM904GMMA27MMA_64x256x32_S32S8S8_SS_TNEEEENS4_6LayoutINS5_IJSB_SC_SC_EEENS5_IJSC_NSA_ILi0EEEST_EEEEENS5_IJNS4_10UnderscoreESW_SW_EEEEENS4_23SM90_TMA_LOAD_MULTICASTENS4_14ComposedLayoutINS4_7SwizzleILi2ELi4ELi3EEENS4_18smem_ptr_flag_bitsILi8EEENSR_INS5_IJNSA_ILi8EEESI_EEENS5_IJSI_SC_EEEEEEEvNS4_8identityESZ_S19_vS1A_EENS_8epilogue10collective6detail29Sm90TmaWarpSpecializedAdapterINS1D_15DefaultEpilogueIaSK_SK_NS1C_6thread17LinearCombinationIaLi1EiiLNS1H_9ScaleType4KindE0ELNS_15FloatRoundStyleE2EaEENS1_15EpilogueDefaultEEEEEvvEEEEvNT_6ParamsE,@function
        .size           _ZN7cutlass13device_kernelINS_4gemm6kernel13GemmUniversalIN4cute5tupleIJiiiiEEENS1_10collective13CollectiveMmaINS1_34MainloopSm90TmaGmmaWarpSpecializedILi5ENS5_IJNS4_1CILi2EEESB_NSA_ILi1EEEEEENS1_35KernelTmaWarpSpecializedCooperativeEEENS5_IJNSA_ILi128EEENSA_ILi256EEENSA_ILi64EEEEEEaNS5_IJlSC_lEEEaSK_NS4_8TiledMMAINS4_8MMA_AtomIJNS4_4SM904GMMA27MMA_64x256x32_S32S8S8_SS_TNEEEENS4_6LayoutINS5_IJSB_SC_SC_EEENS5_IJSC_NSA_ILi0EEEST_EEEEENS5_IJNS4_10UnderscoreESW_SW_EEEEENS4_23SM90_TMA_LOAD_MULTICASTENS4_14ComposedLayoutINS4_7SwizzleILi2ELi4ELi3EEENS4_18smem_ptr_flag_bitsILi8EEENSR_INS5_IJNSA_ILi8EEESI_EEENS5_IJSI_SC_EEEEEEEvNS4_8identityESZ_S19_vS1A_EENS_8epilogue10collective6detail29Sm90TmaWarpSpecializedAdapterINS1D_15DefaultEpilogueIaSK_SK_NS1C_6thread17LinearCombinationIaLi1EiiLNS1H_9ScaleType4KindE0ELNS_15FloatRoundStyleE2EaEENS1_15EpilogueDefaultEEEEEvvEEEEvNT_6ParamsE,(.L_x_333 - _ZN7cutlass13device_kernelINS_4gemm6kernel13GemmUniversalIN4cute5tupleIJiiiiEEENS1_10collective13CollectiveMmaINS1_34MainloopSm90TmaGmmaWarpSpecializedILi5ENS5_IJNS4_1CILi2EEESB_NSA_ILi1EEEEEENS1_35KernelTmaWarpSpecializedCooperativeEEENS5_IJNSA_ILi128EEENSA_ILi256EEENSA_ILi64EEEEEEaNS5_IJlSC_lEEEaSK_NS4_8TiledMMAINS4_8MMA_AtomIJNS4_4SM904GMMA27MMA_64x256x32_S32S8S8_SS_TNEEEENS4_6LayoutINS5_IJSB_SC_SC_EEENS5_IJSC_NSA_ILi0EEEST_EEEEENS5_IJNS4_10UnderscoreESW_SW_EEEEENS4_23SM90_TMA_LOAD_MULTICASTENS4_14ComposedLayoutINS4_7SwizzleILi2ELi4ELi3EEENS4_18smem_ptr_flag_bitsILi8EEENSR_INS5_IJNSA_ILi8EEESI_EEENS5_IJSI_SC_EEEEEEEvNS4_8identityESZ_S19_vS1A_EENS_8epilogue10collective6detail29Sm90TmaWarpSpecializedAdapterINS1D_15DefaultEpilogueIaSK_SK_NS1C_6thread17LinearCombinationIaLi1EiiLNS1H_9ScaleType4KindE0ELNS_15FloatRoundStyleE2EaEENS1_15EpilogueDefaultEEEEEvvEEEEvNT_6ParamsE)
        .other          _ZN7cutlass13device_kernelINS_4gemm6kernel13GemmUniversalIN4cute5tupleIJiiiiEEENS1_10collective13CollectiveMmaINS1_34MainloopSm90TmaGmmaWarpSpecializedILi5ENS5_IJNS4_1CILi2EEESB_NSA_ILi1EEEEEENS1_35KernelTmaWarpSpecializedCooperativeEEENS5_IJNSA_ILi128EEENSA_ILi256EEENSA_ILi64EEEEEEaNS5_IJlSC_lEEEaSK_NS4_8TiledMMAINS4_8MMA_AtomIJNS4_4SM904GMMA27MMA_64x256x32_S32S8S8_SS_TNEEEENS4_6LayoutINS5_IJSB_SC_SC_EEENS5_IJSC_NSA_ILi0EEEST_EEEEENS5_IJNS4_10UnderscoreESW_SW_EEEEENS4_23SM90_TMA_LOAD_MULTICASTENS4_14ComposedLayoutINS4_7SwizzleILi2ELi4ELi3EEENS4_18smem_ptr_flag_bitsILi8EEENSR_INS5_IJNSA_ILi8EEESI_EEENS5_IJSI_SC_EEEEEEEvNS4_8identityESZ_S19_vS1A_EENS_8epilogue10collective6detail29Sm90TmaWarpSpecializedAdapterINS1D_15DefaultEpilogueIaSK_SK_NS1C_6thread17LinearCombinationIaLi1EiiLNS1H_9ScaleType4KindE0ELNS_15FloatRoundStyleE2EaEENS1_15EpilogueDefaultEEEEEvvEEEEvNT_6ParamsE,@"STO_CUDA_ENTRY STV_DEFAULT"
_ZN7cutlass13device_kernelINS_4gemm6kernel13GemmUniversalIN4cute5tupleIJiiiiEEENS1_10collective13CollectiveMmaINS1_34MainloopSm90TmaGmmaWarpSpecializedILi5ENS5_IJNS4_1CILi2EEESB_NSA_ILi1EEEEEENS1_35KernelTmaWarpSpecializedCooperativeEEENS5_IJNSA_ILi128EEENSA_ILi256EEENSA_ILi64EEEEEEaNS5_IJlSC_lEEEaSK_NS4_8TiledMMAINS4_8MMA_AtomIJNS4_4SM904GMMA27MMA_64x256x32_S32S8S8_SS_TNEEEENS4_6LayoutINS5_IJSB_SC_SC_EEENS5_IJSC_NSA_ILi0EEEST_EEEEENS5_IJNS4_10UnderscoreESW_SW_EEEEENS4_23SM90_TMA_LOAD_MULTICASTENS4_14ComposedLayoutINS4_7SwizzleILi2ELi4ELi3EEENS4_18smem_ptr_flag_bitsILi8EEENSR_INS5_IJNSA_ILi8EEESI_EEENS5_IJSI_SC_EEEEEEEvNS4_8identityESZ_S19_vS1A_EENS_8epilogue10collective6detail29Sm90TmaWarpSpecializedAdapterINS1D_15DefaultEpilogueIaSK_SK_NS1C_6thread17LinearCombinationIaLi1EiiLNS1H_9ScaleType4KindE0ELNS_15FloatRoundStyleE2EaEENS1_15EpilogueDefaultEEEEEvvEEEEvNT_6ParamsE:
[----:B------:R-:W0:Y:S01]  /*0000*/  LDC R1, c[0x0][0x28] ;  /* 0x00000a00ff017b82 */ /* 0x000e220000000800 */
[----:B------:R-:W1:Y:S01]  /*0010*/  S2R R18, SR_TID.X ;  /* 0x0000000000127919 */ /* 0x000e620000002100 */
[----:B------:R-:W-:Y:S01]  /*0020*/  ELECT P0, URZ, PT ;  /* 0x00000000003f782f */ /* 0x000fe20003800000 */
[----:B------:R-:W-:Y:S01]  /*0030*/  BSSY B0, `(.L_x_0) ;  /* 0x000000f000007945 */ /* 0x000fe20003800000 */
[--C-:B-1----:R-:W-:Y:S02]  /*0040*/  SHF.R.U32.HI R0, RZ, 0x5, R18.reuse ;  /* 0x00000005ff007819 */ /* 0x102fe40000011612 */
[----:B------:R-:W-:-:S03]  /*0050*/  SHF.R.U32.HI R3, RZ, 0x7, R18 ;  /* 0x00000007ff037819 */ /* 0x000fc60000011612 */
[----:B------:R-:W1:Y:S04]  /*0060*/  SHFL.IDX PT, R2, R0, RZ, 0x1f ;  /* 0x00001fff00027589 */ /* 0x000e6800000e0000 */
[----:B------:R2:W3:Y:S01]  /*0070*/  SHFL.IDX PT, R5, R3, RZ, 0x1f ;  /* 0x00001fff03057589 */ /* 0x0004e200000e0000 */
[----:B-1----:R-:W-:-:S13]  /*0080*/  ISETP.NE.OR P0, PT, R2, RZ, !P0 ;  /* 0x000000ff0200720c */ /* 0x002fda0004705670 */
[----:B0-23--:R-:W-:Y:S05]  /*0090*/  @P0 BRA `(.L_x_1) ;  /* 0x0000000000200947 */ /* 0x00dfea0003800000 */
[----:B------:R-:W-:Y:S02]  /*00a0*/  ULDC.64 UR4, c[0x0][0x198] ;  /* 0x0000660000047ab9 */ /* 0x000fe40000000a00 */
[----:B------:R-:W-:Y:S02]  /*00b0*/  UIADD3 UR6, UP0, UR4, 0xf0, URZ ;  /* 0x000000f004067890 */ /* 0x000fe4000ff1e03f */
[----:B------:R-:W-:Y:S02]  /*00c0*/  UIADD3 UR4, UP1, UR4, 0x1f0, URZ ;  /* 0x000001f004047890 */ /* 0x000fe4000ff3e03f */
[----:B------:R-:W-:Y:S02]  /*00d0*/  UIADD3.X UR7, URZ, UR5, URZ, UP0, !UPT ;  /* 0x000000053f077290 */ /* 0x000fe400087fe43f */
[----:B------:R-:W-:-:S07]  /*00e0*/  UIADD3.X UR5, URZ, UR5, URZ, UP1, !UPT ;  /* 0x000000053f057290 */ /* 0x000fce0008ffe43f */
[----:B------:R0:W-:Y:S02]  /*00f0*/  UTMACCTL.PF [UR6] ;  /* 0x00000000060079b9 */ /* 0x0001e40008040000 */
[----:B------:R0:W-:Y:S02]  /*0100*/  UTMACCTL.PF [UR4] ;  /* 0x00000000040079b9 */ /* 0x0001e40008040000 */
[----:B0-----:R-:W-:Y:S01]  /*0110*/  NOP ;  /* 0x0000000000007918 */ /* 0x001fe20000000000 */
.L_x_1:
[----:B------:R-:W-:Y:S05]  /*0120*/  BSYNC B0 ;  /* 0x0000000000007941 */ /* 0x000fea0003800000 */
.L_x_0:
[----:B------:R-:W0:Y:S02]  /*0130*/  SHFL.IDX PT, R3, R0, RZ, 0x1f ;  /* 0x00001fff00037589 */ /* 0x000e2400000e0000 */
[----:B0-----:R-:W-:-:S13]  /*0140*/  ISETP.NE.AND P0, PT, R3, RZ, PT ;  /* 0x000000ff0300720c */ /* 0x001fda0003f05270 */
[----:B------:R-:W-:Y:S05]  /*0150*/  @P0 BRA `(.L_x_2) ;  /* 0x0000000000600947 */ /* 0x000fea0003800000 */
[----:B------:R-:W0:Y:S01]  /*0160*/  S2UR UR8, SR_CgaCtaId ;  /* 0x00000000000879c3 */ /* 0x000e220000008800 */
[----:B------:R-:W-:Y:S01]  /*0170*/  UMOV UR4, 0x400 ;  /* 0x0000040000047882 */ /* 0x000fe20000000000 */
[----:B------:R-:W-:Y:S01]  /*0180*/  UMOV UR5, 0x1 ;  /* 0x0000000100057882 */ /* 0x000fe20000000000 */
[----:B------:R-:W-:Y:S01]  /*0190*/  UMOV UR6, 0x6 ;  /* 0x0000000600067882 */ /* 0x000fe20000000000 */
[----:B------:R-:W-:Y:S01]  /*01a0*/  ELECT P0, URZ, PT ;  /* 0x00000000003f782f */ /* 0x000fe20003800000 */
[----:B------:R-:W-:-:S04]  /*01b0*/  UIADD3 UR6, -UR6, 0x100000, URZ ;  /* 0x0010000006067890 */ /* 0x000fc8000fffe13f */
[----:B------:R-:W-:Y:S02]  /*01c0*/  USHF.L.U32 UR7, UR6, 0xb, URZ ;  /* 0x0000000b06077899 */ /* 0x000fe4000800063f */
[----:B------:R-:W-:Y:S02]  /*01d0*/  USHF.L.U32 UR6, UR6, 0x1, URZ ;  /* 0x0000000106067899 */ /* 0x000fe4000800063f */
[----:B0-----:R-:W-:Y:S02]  /*01e0*/  ULEA UR8, UR8, UR4, 0x18 ;  /* 0x0000000408087291 */ /* 0x001fe4000f8ec03f */
[----:B------:R-:W-:-:S04]  /*01f0*/  UIADD3 UR4, -UR5, 0x100000, URZ ;  /* 0x0010000005047890 */ /* 0x000fc8000fffe13f */
[----:B------:R-:W-:Y:S02]  /*0200*/  USHF.L.U32 UR5, UR4, 0xb, URZ ;  /* 0x0000000b04057899 */ /* 0x000fe4000800063f */
[----:B------:R-:W-:Y:S01]  /*0210*/  USHF.L.U32 UR4, UR4, 0x1, URZ ;  /* 0x0000000104047899 */ /* 0x000fe2000800063f */
[----:B------:R-:W0:Y:S11]  /*0220*/  FENCE.VIEW.ASYNC.S ;  /* 0x00000000000073c6 */ /* 0x000e360000000000 */
[----:B0-----:R0:W1:Y:S01]  /*0230*/  SYNCS.EXCH.64 URZ, [UR8], UR4 ;  /* 0x00000004083f75b2 */ /* 0x0010620008000100 */
[----:B------:R0:W2:Y:S01]  /*0240*/  SYNCS.EXCH.64 URZ, [UR8+0x28], UR6 ;  /* 0x00002806083f75b2 */ /* 0x0000a20008000100 */
[----:B------:R0:W3:Y:S01]  /*0250*/  SYNCS.EXCH.64 URZ, [UR8+0x8], UR4 ;  /* 0x00000804083f75b2 */ /* 0x0000e20008000100 */
[----:B------:R0:W4:Y:S01]  /*0260*/  SYNCS.EXCH.64 URZ, [UR8+0x30], UR6 ;  /* 0x00003006083f75b2 */ /* 0x0001220008000100 */
[----:B------:R0:W0:Y:S01]  /*0270*/  SYNCS.EXCH.64 URZ, [UR8+0x10], UR4 ;  /* 0x00001004083f75b2 */ /* 0x0000220008000100 */
[----:B------:R0:W0:Y:S01]  /*0280*/  SYNCS.EXCH.64 URZ, [UR8+0x38], UR6 ;  /* 0x00003806083f75b2 */ /* 0x0000220008000100 */
[----:B------:R0:W0:Y:S01]  /*0290*/  SYNCS.EXCH.64 URZ, [UR8+0x18], UR4 ;  /* 0x00001804083f75b2 */ /* 0x0000220008000100 */
[----:B------:R0:W0:Y:S01]  /*02a0*/  SYNCS.EXCH.64 URZ, [UR8+0x40], UR6 ;  /* 0x00004006083f75b2 */ /* 0x0000220008000100 */
[----:B------:R0:W0:Y:S01]  /*02b0*/  SYNCS.EXCH.64 URZ, [UR8+0x20], UR4 ;  /* 0x00002004083f75b2 */ /* 0x0000220008000100 */
[----:B------:R0:W0:Y:S01]  /*02c0*/  SYNCS.EXCH.64 URZ, [UR8+0x48], UR6 ;  /* 0x00004806083f75b2 */ /* 0x0000220008000100 */
[----:B------:R-:W-:Y:S01]  /*02d0*/  NOP ;  /* 0x0000000000007918 */ /* 0x000fe20000000000 */
.L_x_2:
[----:B------:R-:W-:Y:S01]  /*02e0*/  SHF.R.S32.HI R7, RZ, 0x1f, R18 ;  /* 0x0000001fff077819 */ /* 0x000fe20000011412 */
[----:B------:R-:W5:Y:S01]  /*02f0*/  SHFL.IDX PT, R0, R0, RZ, 0x1f ;  /* 0x00001fff00007589 */ /* 0x000f6200000e0000 */
[----:B0-----:R-:W0:Y:S01]  /*0300*/  S2UR UR8, SR_CTAID.X ;  /* 0x00000000000879c3 */ /* 0x001e220000002500 */
[----:B------:R-:W-:Y:S02]  /*0310*/  ELECT P0, URZ, PT ;  /* 0x00000000003f782f */ /* 0x000fe40003800000 */
[----:B------:R-:W-:Y:S01]  /*0320*/  LEA.HI R7, R7, R18, RZ, 0x7 ;  /* 0x0000001207077211 */ /* 0x000fe200078f38ff */
[----:B------:R-:W1:Y:S01]  /*0330*/  S2R R4, SR_CTAID.Y ;  /* 0x0000000000047919 */ /* 0x000e620000002600 */
[----:B------:R-:W-:Y:S01]  /*0340*/  SHF.R.S32.HI R8, RZ, 0x1f, R3 ;  /* 0x0000001fff087819 */ /* 0x000fe20000011403 */
[----:B------:R-:W-:Y:S01]  /*0350*/  ULDC UR4, c[0x0][0x150] ;  /* 0x0000540000047ab9 */ /* 0x000fe20000000800 */
[----:B------:R-:W-:Y:S01]  /*0360*/  LOP3.LUT R7, R7, 0xffffff80, RZ, 0xc0, !PT ;  /* 0xffffff8007077812 */ /* 0x000fe200078ec0ff */
[----:B------:R-:W-:Y:S01]  /*0370*/  NOP ;  /* 0x0000000000007918 */ /* 0x000fe20000000000 */
[----:B------:R-:W-:Y:S01]  /*0380*/  LEA.HI R8, R8, R3, RZ, 0x2 ;  /* 0x0000000308087211 */ /* 0x000fe200078f10ff */
[----:B------:R-:W2:Y:S01]  /*0390*/  LDC R10, c[0x0][0x144] ;  /* 0x00005100ff0a7b82 */ /* 0x000ea20000000800 */
[----:B------:R-:W-:Y:S01]  /*03a0*/  NOP ;  /* 0x0000000000007918 */ /* 0x000fe20000000000 */
[----:B------:R-:W-:Y:S01]  /*03b0*/  IMAD.IADD R6, R18, 0x1, -R7 ;  /* 0x0000000112067824 */ /* 0x000fe200078e0a07 */
[----:B------:R-:W-:Y:S01]  /*03c0*/  LOP3.LUT R8, R8, 0x3ffffffc, RZ, 0xc0, !PT ;  /* 0x3ffffffc08087812 */ /* 0x000fe200078ec0ff */
[----:B------:R-:W-:Y:S01]  /*03d0*/  IMAD.MOV.U32 R23, RZ, RZ, 0x1 ;  /* 0x00000001ff177424 */ /* 0x000fe200078e00ff */
[----:B------:R-:W-:-:S02]  /*03e0*/  ISETP.NE.AND P3, PT, R5, RZ, PT ;  /* 0x000000ff0500720c */ /* 0x000fc40003f65270 */
[----:B------:R-:W-:Y:S01]  /*03f0*/  SHF.R.S32.HI R7, RZ, 0x1f, R6 ;  /* 0x0000001fff077819 */ /* 0x000fe20000011406 */
[----:B------:R-:W-:Y:S01]  /*0400*/  IMAD.IADD R8, R3, 0x1, -R8 ;  /* 0x0000000103087824 */ /* 0x000fe200078e0a08 */
[----:B------:R-:W3:Y:S02]  /*0410*/  LDC R13, c[0x0][0x140] ;  /* 0x00005000ff0d7b82 */ /* 0x000ee40000000800 */
[----:B------:R-:W-:Y:S02]  /*0420*/  LEA.HI R7, R7, R6, RZ, 0x3 ;  /* 0x0000000607077211 */ /* 0x000fe400078f18ff */
[----:B-----5:R-:W-:Y:S02]  /*0430*/  ISETP.NE.OR P0, PT, R0, RZ, !P0 ;  /* 0x000000ff0000720c */ /* 0x020fe40004705670 */
[--C-:B------:R-:W-:Y:S02]  /*0440*/  SHF.R.S32.HI R0, RZ, 0x3, R7.reuse ;  /* 0x00000003ff007819 */ /* 0x100fe40000011407 */
[----:B------:R-:W-:-:S02]  /*0450*/  SHF.R.S32.HI R7, RZ, 0x1f, R7 ;  /* 0x0000001fff077819 */ /* 0x000fc40000011407 */
[----:B0-----:R-:W-:Y:S02]  /*0460*/  I2FP.F32.U32 R9, UR8 ;  /* 0x0000000800097c45 */ /* 0x001fe40008201000 */
[----:B------:R-:W-:-:S03]  /*0470*/  LEA.HI R7, R7, R0, RZ, 0x2 ;  /* 0x0000000007077211 */ /* 0x000fc600078f10ff */
[----:B------:R-:W-:Y:S01]  /*0480*/  FMUL R9, R9, UR4 ;  /* 0x0000000409097c20 */ /* 0x000fe20008400000 */
[----:B------:R-:W-:Y:S01]  /*0490*/  LOP3.LUT R7, R7, 0xfffffffc, RZ, 0xc0, !PT ;  /* 0xfffffffc07077812 */ /* 0x000fe200078ec0ff */
[----:B------:R-:W-:Y:S01]  /*04a0*/  VOTEU.ALL UP0, P0 ;  /* 0x00000000003f7886 */ /* 0x000fe20000000000 */
[----:B-1----:R-:W-:Y:S01]  /*04b0*/  I2FP.F32.U32 R3, R4 ;  /* 0x0000000400037245 */ /* 0x002fe20000201000 */
[----:B------:R-:W-:Y:S01]  /*04c0*/  ULDC UR4, c[0x0][0x154] ;  /* 0x0000550000047ab9 */ /* 0x000fe20000000800 */
[----:B------:R-:W-:Y:S01]  /*04d0*/  VOTEU.ALL UP1, P0 ;  /* 0x00000000003f7886 */ /* 0x000fe20000020000 */
[----:B------:R-:W0:Y:S01]  /*04e0*/  F2I.U32.TRUNC.NTZ R9, R9 ;  /* 0x0000000900097305 */ /* 0x000e22000020f000 */
[----:B------:R-:W-:Y:S01]  /*04f0*/  IMAD.IADD R7, R0, 0x1, -R7 ;  /* 0x0000000100077824 */ /* 0x000fe200078e0a07 */
[----:B------:R-:W1:Y:S01]  /*0500*/  @!UP0 S2UR UR7, SR_CgaCtaId ;  /* 0x00000000000789c3 */ /* 0x000e620000008800 */
[----:B------:R-:W-:Y:S01]  /*0510*/  FMUL R12, R3, UR4 ;  /* 0x00000004030c7c20 */ /* 0x000fe20008400000 */
[----:B------:R-:W-:Y:S01]  /*0520*/  UMOV UR4, 0x20 ;  /* 0x0000002000047882 */ /* 0x000fe20000000000 */
[----:B------:R-:W-:Y:S01]  /*0530*/  IMAD R8, R8, 0x4, R7 ;  /* 0x0000000408087824 */ /* 0x000fe200078e0207 */
[----:B------:R-:W-:Y:S01]  /*0540*/  @!UP0 UMOV UR6, 0x400 ;  /* 0x0000040000068882 */ /* 0x000fe20000000000 */
[----:B------:R-:W-:-:S04]  /*0550*/  @!UP0 UIADD3 UR4, -UR4, 0x100000, URZ ;  /* 0x0010000004048890 */ /* 0x000fc8000fffe13f */
[----:B------:R-:W-:Y:S02]  /*0560*/  @!UP0 USHF.L.U32 UR5, UR4, 0xb, URZ ;  /* 0x0000000b04058899 */ /* 0x000fe4000800063f */
[----:B------:R-:W-:Y:S01]  /*0570*/  @!UP0 USHF.L.U32 UR4, UR4, 0x1, URZ ;  /* 0x0000000104048899 */ /* 0x000fe2000800063f */
[----:B---3--:R-:W-:Y:S01]  /*0580*/  ISETP.EQ.U32.AND P2, PT, R13, 0x1, PT ;  /* 0x000000010d00780c */ /* 0x008fe20003f42070 */
[----:B------:R-:W3:Y:S01]  /*0590*/  F2I.U32.TRUNC.NTZ R12, R12 ;  /* 0x0000000c000c7305 */ /* 0x000ee2000020f000 */
[----:B------:R-:W-:Y:S01]  /*05a0*/  LEA.HI R0, R8, R8, RZ, 0x1 ;  /* 0x0000000808007211 */ /* 0x000fe200078f08ff */
[----:B------:R-:W5:Y:S03]  /*05b0*/  LDC R7, c[0x0][0x148] ;  /* 0x00005200ff077b82 */ /* 0x000f660000000800 */
[----:B------:R-:W-:Y:S01]  /*05c0*/  LOP3.LUT R11, R0, 0xfffffffe, RZ, 0xc0, !PT ;  /* 0xfffffffe000b7812 */ /* 0x000fe200078ec0ff */
[----:B0-----:R-:W-:Y:S01]  /*05d0*/  IMAD.MOV R15, RZ, RZ, -R9 ;  /* 0x000000ffff0f7224 */ /* 0x001fe200078e0a09 */
[----:B------:R-:W-:-:S03]  /*05e0*/  SHF.R.S32.HI R9, RZ, 0x1f, R2 ;  /* 0x0000001fff097819 */ /* 0x000fc60000011402 */
[----:B--2---:R-:W-:Y:S01]  /*05f0*/  IMAD R3, R10, R15, UR8 ;  /* 0x000000080a037e24 */ /* 0x004fe2000f8e020f */
[----:B------:R-:W-:Y:S01]  /*0600*/  LEA.HI R9, R9, R2, RZ, 0x2 ;  /* 0x0000000209097211 */ /* 0x000fe200078f10ff */
[C---:B------:R-:W-:Y:S02]  /*0610*/  IMAD.IADD R0, R8.reuse, 0x1, -R11 ;  /* 0x0000000108007824 */ /* 0x040fe400078e0a0b */
[----:B------:R-:W-:Y:S01]  /*0620*/  IMAD.SHL.U32 R11, R8, 0x4, RZ ;  /* 0x00000004080b7824 */ /* 0x000fe200078e00ff */
[----:B------:R-:W-:Y:S01]  /*0630*/  LOP3.LUT R9, R9, 0xfffffffc, RZ, 0xc0, !PT ;  /* 0xfffffffc09097812 */ /* 0x000fe200078ec0ff */
[----:B---3--:R-:W-:Y:S01]  /*0640*/  IMAD.MOV R21, RZ, RZ, -R12 ;  /* 0x000000ffff157224 */ /* 0x008fe200078e0a0c */
[----:B------:R-:W-:Y:S01]  /*0650*/  ISETP.NE.AND P4, PT, R0, R3, PT ;  /* 0x000000030000720c */ /* 0x000fe20003f85270 */
[----:B-1----:R-:W-:Y:S01]  /*0660*/  @!UP0 ULEA UR6, UR7, UR6, 0x18 ;  /* 0x0000000607068291 */ /* 0x002fe2000f8ec03f */
[----:B------:R-:W-:Y:S01]  /*0670*/  LOP3.LUT R152, R8, 0xc, R11, 0x78, !PT ;  /* 0x0000000c08987812 */ /* 0x000fe200078e780b */
[----:B------:R-:W-:Y:S01]  /*0680*/  IMAD.IADD R0, R2, 0x1, -R9 ;  /* 0x0000000102007824 */ /* 0x000fe200078e0a09 */
[----:B------:R-:W-:Y:S01]  /*0690*/  VOTEU.ALL UP0, P0 ;  /* 0x00000000003f7886 */ /* 0x000fe20000000000 */
[----:B------:R-:W-:Y:S01]  /*06a0*/  LOP3.LUT P0, RZ, R6, 0x7, RZ, 0xc0, !PT ;  /* 0x0000000706ff7812 */ /* 0x000fe2000780c0ff */
[----:B------:R-:W-:-:S02]  /*06b0*/  VIADD R6, R5, 0xffffffff ;  /* 0xffffffff05067836 */ /* 0x000fc40000000000 */
[----:B------:R-:W-:Y:S01]  /*06c0*/  ISETP.NE.AND P1, PT, R0, 0x3, PT ;  /* 0x000000030000780c */ /* 0x000fe20003f25270 */
[----:B-----5:R-:W-:Y:S01]  /*06d0*/  IMAD R9, R7, R21, R4 ;  /* 0x0000001507097224 */ /* 0x020fe200078e0204 */
[----:B------:R-:W-:Y:S02]  /*06e0*/  ISETP.LT.U32.AND P0, PT, R152, 0x4, !P0 ;  /* 0x000000049800780c */ /* 0x000fe40004701070 */
[----:B------:R-:W-:Y:S01]  /*06f0*/  ISETP.EQ.OR P1, PT, R0, RZ, !P1 ;  /* 0x000000ff0000720c */ /* 0x000fe20004f22670 */
[----:B------:R-:W0:Y:S02]  /*0700*/  FENCE.VIEW.ASYNC.S ;  /* 0x00000000000073c6 */ /* 0x000e240000000000 */
[----:B0-----:R0:W1:Y:S01]  /*0710*/  @!UP0 SYNCS.EXCH.64 URZ, [UR6+0x60], UR4 ;  /* 0x00006004063f85b2 */ /* 0x0010620008000100 */
[----:B------:R-:W-:Y:S02]  /*0720*/  @P4 LEA.HI R2, R152, R152, RZ, 0x1 ;  /* 0x0000009898024211 */ /* 0x000fe400078f08ff */
[----:B------:R-:W-:-:S02]  /*0730*/  ISETP.EQ.AND P1, PT, R5, RZ, P1 ;  /* 0x000000ff0500720c */ /* 0x000fc40000f22270 */
[----:B------:R-:W-:Y:S02]  /*0740*/  @P4 SHF.R.S32.HI R2, RZ, 0x1, R2 ;  /* 0x00000001ff024819 */ /* 0x000fe40000011402 */
[----:B------:R-:W-:Y:S02]  /*0750*/  ISETP.GE.U32.AND P6, PT, R6, 0x2, PT ;  /* 0x000000020600780c */ /* 0x000fe40003fc6070 */
[----:B------:R-:W-:Y:S02]  /*0760*/  @P4 ISETP.NE.AND P5, PT, R2, R9, PT ;  /* 0x000000090200420c */ /* 0x000fe40003fa5270 */
[----:B------:R-:W-:Y:S02]  /*0770*/  SEL R2, RZ, 0x1, !P0 ;  /* 0x00000001ff027807 */ /* 0x000fe40004000000 */
[----:B------:R-:W-:Y:S02]  /*0780*/  @P4 SEL R23, RZ, 0x1, P5 ;  /* 0x00000001ff174807 */ /* 0x000fe40002800000 */
[----:B------:R-:W-:Y:S01]  /*0790*/  SEL R19, RZ, 0x1, !P1 ;  /* 0x00000001ff137807 */ /* 0x000fe20004800000 */
[----:B------:R0:W2:Y:S01]  /*07a0*/  @!UP1 SYNCS.EXCH.64 URZ, [UR6+0x68], UR4 ;  /* 0x00006804063f95b2 */ /* 0x0000a20008000100 */
[----:B------:R-:W-:Y:S01]  /*07b0*/  LOP3.LUT R23, R23, R2, RZ, 0xc0, !PT ;  /* 0x0000000217177212 */ /* 0x000fe200078ec0ff */
[----:B------:R-:W-:Y:S01]  /*07c0*/  NOP ;  /* 0x0000000000007918 */ /* 0x000fe20000000000 */
[----:B------:R-:W-:Y:S01]  /*07d0*/  SEL R19, R19, 0x2, P6 ;  /* 0x0000000213137807 */ /* 0x000fe20003000000 */
[----:B------:R-:W-:Y:S06]  /*07e0*/  @!P2 BRA `(.L_x_3) ;  /* 0x000000000008a947 */ /* 0x000fec0003800000 */
[----:B-12-4-:R-:W-:Y:S01]  /*07f0*/  UCGABAR_ARV ;  /* 0x00000000000079c7 */ /* 0x016fe20008000000 */
[----:B------:R-:W-:Y:S05]  /*0800*/  BRA `(.L_x_4) ;  /* 0x0000000000047947 */ /* 0x000fea0003800000 */
.L_x_3:
[----:B-12-4-:R-:W-:Y:S01]  /*0810*/  NOP ;  /* 0x0000000000007918 */ /* 0x016fe20000000000 */
.L_x_4:
[----:B------:R-:W1:Y:S01]  /*0820*/  LDC R2, c[0x0][0x65c] ;  /* 0x00019700ff027b82 */ /* 0x000e620000000800 */
[----:B------:R-:W-:Y:S02]  /*0830*/  IMAD.U32 R8, RZ, RZ, UR8 ;  /* 0x00000008ff087e24 */ /* 0x000fe4000f8e00ff */
[----:B------:R-:W-:Y:S01]  /*0840*/  IMAD.MOV.U32 R9, RZ, RZ, RZ ;  /* 0x000000ffff097224 */ /* 0x000fe200078e00ff */
[----:B-1----:R-:W-:-:S04]  /*0850*/  ISETP.NE.AND P1, PT, R2, 0x1, PT ;  /* 0x000000010200780c */ /* 0x002fc80003f25270 */
[----:B------:R-:W-:-:S09]  /*0860*/  P2R R5, PR, RZ, 0x2 ;  /* 0x00000002ff057803 */ /* 0x000fd20000000000 */
[----:B------:R-:W1:Y:S01]  /*0870*/  @P1 LDC R17, c[0x0][0x10] ;  /* 0x00000400ff111b82 */ /* 0x000e620000000800 */
[----:B------:R-:W-:Y:S02]  /*0880*/  @P1 IMAD.MOV.U32 R5, RZ, RZ, RZ ;  /* 0x000000ffff051224 */ /* 0x000fe400078e00ff */
[----:B------:R-:W-:-:S05]  /*0890*/  @P1 IMAD.MOV.U32 R13, RZ, RZ, RZ ;  /* 0x000000ffff0d1224 */ /* 0x000fca00078e00ff */
[----:B------:R-:W2:Y:S01]  /*08a0*/  @!P1 LDC R11, c[0x0][0xc] ;  /* 0x00000300ff0b9b82 */ /* 0x000ea20000000800 */
[----:B-1----:R-:W-:-:S04]  /*08b0*/  @P1 IMAD.WIDE.U32 R16, R17, UR8, R4 ;  /* 0x0000000811101c25 */ /* 0x002fc8000f8e0004 */
[----:B------:R-:W-:Y:S02]  /*08c0*/  @P1 IMAD.IADD R17, R17, 0x1, R13 ;  /* 0x0000000111111824 */ /* 0x000fe400078e020d */
[----:B--2---:R-:W-:-:S04]  /*08d0*/  @!P1 IMAD.WIDE.U32 R8, R4, R11, R8 ;  /* 0x0000000b04089225 */ /* 0x004fc800078e0008 */
[----:B------:R-:W-:Y:S02]  /*08e0*/  @!P1 IMAD.MOV.U32 R16, RZ, RZ, R8 ;  /* 0x000000ffff109224 */ /* 0x000fe400078e0008 */
[----:B------:R-:W-:Y:S01]  /*08f0*/  @!P1 IMAD.MOV.U32 R17, RZ, RZ, R9 ;  /* 0x000000ffff119224 */ /* 0x000fe200078e0009 */
[----:B------:R-:W-:Y:S06]  /*0900*/  @!P2 BRA `(.L_x_5) ;  /* 0x00000000000ca947 */ /* 0x000fec0003800000 */
[----:B------:R-:W-:Y:S01]  /*0910*/  UCGABAR_WAIT ;  /* 0x0000000000007dc7 */ /* 0x000fe20008000000 */
[----:B------:R-:W-:Y:S01]  /*0920*/  CCTL.IVALL ;  /* 0x00000000ff00798f */ /* 0x000fe20002000000 */
[----:B------:R-:W-:Y:S05]  /*0930*/  BRA `(.L_x_6) ;  /* 0x0000000000047947 */ /* 0x000fea0003800000 */
.L_x_5:
[----:B------:R-:W-:Y:S06]  /*0940*/  BAR.SYNC.DEFER_BLOCKING 0x0 ;  /* 0x0000000000007b1d */ /* 0x000fec0000010000 */
.L_x_6:
[----:B------:R-:W-:Y:S05]  /*0950*/  @!P3 BRA `(.L_x_7) ;  /* 0x0000007c009cb947 */ /* 0x000fea0003800000 */
[----:B------:R-:W-:-:S13]  /*0960*/  ISETP.GT.U32.AND P0, PT, R6, 0x1, PT ;  /* 0x000000010600780c */ /* 0x000fda0003f04070 */
[----:B0-----:R-:W-:Y:S05]  /*0970*/  @P0 EXIT ;  /* 0x000000000000094d */ /* 0x001fea0003800000 */
[----:B------:R-:W-:Y:S01]  /*0980*/  ULDC.64 UR4, c[0x0][0x650] ;  /* 0x0001940000047ab9 */ /* 0x000fe20000000a00 */
[----:B------:R-:W-:Y:S01]  /*0990*/  PRMT R0, RZ, 0x7610, R0 ;  /* 0x00007610ff007816 */ /* 0x000fe20000000000 */
[----:B------:R-:W-:Y:S01]  /*09a0*/  IMAD.MOV.U32 R154, RZ, RZ, -0x1 ;  /* 0xffffffffff9a7424 */ /* 0x000fe200078e00ff */
[----:B------:R-:W-:Y:S01]  /*09b0*/  ISETP.GE.U32.AND P0, PT, R16, UR4, PT ;  /* 0x0000000410007c0c */ /* 0x000fe2000bf06070 */
[----:B------:R-:W-:Y:S02]  /*09c0*/  IMAD.MOV.U32 R153, RZ, RZ, -0x1 ;  /* 0xffffffffff997424 */ /* 0x000fe400078e00ff */
[----:B------:R-:W-:Y:S01]  /*09d0*/  IMAD.MOV.U32 R22, RZ, RZ, -0x1 ;  /* 0xffffffffff167424 */ /* 0x000fe200078e00ff */
[----:B------:R-:W-:-:S13]  /*09e0*/  ISETP.GE.U32.AND.EX P0, PT, R17, UR5, PT, P0 ;  /* 0x0000000511007c0c */ /* 0x000fda000bf06100 */
[----:B------:R-:W-:Y:S05]  /*09f0*/  @P0 BRA `(.L_x_8) ;  /* 0x00000004002c0947 */ /* 0x000fea0003800000 */
[----:B------:R-:W0:Y:S01]  /*0a00*/  LDC.64 R24, c[0x0][0x628] ;  /* 0x00018a00ff187b82 */ /* 0x000e220000000a00 */
[----:B------:R-:W-:Y:S02]  /*0a10*/  IMAD.MOV.U32 R8, RZ, RZ, R16 ;  /* 0x000000ffff087224 */ /* 0x000fe400078e0010 */
[----:B------:R-:W-:-:S05]  /*0a20*/  IMAD.MOV.U32 R9, RZ, RZ, R17 ;  /* 0x000000ffff097224 */ /* 0x000fca00078e0011 */
[----:B------:R-:W1:Y:S08]  /*0a30*/  LDC R0, c[0x0][0x630] ;  /* 0x00018c00ff007b82 */ /* 0x000e700000000800 */
[----:B------:R-:W2:Y:S01]  /*0a40*/  LDC.64 R26, c[0x0][0x620] ;  /* 0x00018800ff1a7b82 */ /* 0x000ea20000000a00 */
[----:B0-----:R-:W-:-:S04]  /*0a50*/  ISETP.NE.U32.AND P0, PT, R24, RZ, PT ;  /* 0x000000ff1800720c */ /* 0x001fc80003f05070 */
[----:B------:R-:W-:-:S13]  /*0a60*/  ISETP.NE.AND.EX P0, PT, R25, RZ, PT, P0 ;  /* 0x000000ff1900720c */ /* 0x000fda0003f05300 */
[----:B-12---:R-:W-:Y:S05]  /*0a70*/  @!P0 BRA `(.L_x_9) ;  /* 0x0000000000288947 */ /* 0x006fea0003800000 */
[----:B------:R-:W0:Y:S02]  /*0a80*/  LDC R13, c[0x0][0x634] ;  /* 0x00018d00ff0d7b82 */ /* 0x000e240000000800 */
[----:B0-----:R-:W-:-:S05]  /*0a90*/  IADD3 R13, P0, R16, R13, RZ ;  /* 0x0000000d100d7210 */ /* 0x001fca0007f1e0ff */
[----:B------:R-:W-:-:S04]  /*0aa0*/  IMAD.X R15, RZ, RZ, R17, P0 ;  /* 0x000000ffff0f7224 */ /* 0x000fc800000e0611 */
[----:B------:R-:W-:-:S04]  /*0ab0*/  IMAD.WIDE.U32 R8, R15, R24, RZ ;  /* 0x000000180f087225 */ /* 0x000fc800078e00ff */
[----:B------:R-:W-:-:S04]  /*0ac0*/  IMAD.WIDE.U32 R10, P0, R13, R25, R8 ;  /* 0x000000190d0a7225 */ /* 0x000fc80007800008 */
[----:B------:R-:W-:-:S04]  /*0ad0*/  IMAD.WIDE.U32 R8, R13, R24, RZ ;  /* 0x000000180d087225 */ /* 0x000fc800078e00ff */
[----:B------:R-:W-:Y:S01]  /*0ae0*/  IMAD.X R13, RZ, RZ, RZ, P0 ;  /* 0x000000ffff0d7224 */ /* 0x000fe200000e06ff */
[----:B------:R-:W-:Y:S01]  /*0af0*/  IADD3 RZ, P0, R9, R10, RZ ;  /* 0x0000000a09ff7210 */ /* 0x000fe20007f1e0ff */
[----:B------:R-:W-:-:S04]  /*0b00*/  IMAD.MOV.U32 R12, RZ, RZ, R11 ;  /* 0x000000ffff0c7224 */ /* 0x000fc800078e000b */
[----:B------:R-:W-:-:S08]  /*0b10*/  IMAD.WIDE.U32.X R8, R15, R25, R12, P0 ;  /* 0x000000190f087225 */ /* 0x000fd000000e040c */
.L_x_9:
[----:B------:R-:W0:Y:S01]  /*0b20*/  LDC.64 R24, c[0x0][0x640] ;  /* 0x00019000ff187b82 */ /* 0x000e220000000a00 */
[-CC-:B------:R-:W-:Y:S01]  /*0b30*/  SHF.R.U64 R28, R8, R0.reuse, R9.reuse ;  /* 0x00000000081c7219 */ /* 0x180fe20000001209 */
[----:B------:R-:W-:Y:S01]  /*0b40*/  IMAD R30, R7, R21, R4 ;  /* 0x00000015071e7224 */ /* 0x000fe200078e0204 */
[----:B------:R-:W-:Y:S01]  /*0b50*/  SHF.R.U32.HI R0, RZ, R0, R9 ;  /* 0x00000000ff007219 */ /* 0x000fe20000011609 */
[----:B------:R-:W-:Y:S01]  /*0b60*/  IMAD.MOV.U32 R21, RZ, RZ, 0x1 ;  /* 0x00000001ff157424 */ /* 0x000fe200078e00ff */
[----:B------:R-:W-:-:S03]  /*0b70*/  IADD3 R5, P0, RZ, -R28, RZ ;  /* 0x8000001cff057210 */ /* 0x000fc60007f1e0ff */
[----:B------:R-:W1:Y:S02]  /*0b80*/  LDC R6, c[0x0][0x618] ;  /* 0x00018600ff067b82 */ /* 0x000e640000000800 */
[----:B------:R-:W-:-:S04]  /*0b90*/  IMAD.X R9, RZ, RZ, ~R0, P0 ;  /* 0x000000ffff097224 */ /* 0x000fc800000e0e00 */
[-C--:B------:R-:W-:Y:S02]  /*0ba0*/  IMAD R0, R9, R26.reuse, RZ ;  /* 0x0000001a09007224 */ /* 0x080fe400078e02ff */
[----:B------:R-:W2:Y:S01]  /*0bb0*/  LDC R11, c[0x0][0x608] ;  /* 0x00018200ff0b7b82 */ /* 0x000ea20000000800 */
[----:B------:R-:W-:-:S04]  /*0bc0*/  IMAD.WIDE.U32 R8, R5, R26, R16 ;  /* 0x0000001a05087225 */ /* 0x000fc800078e0010 */
[----:B------:R-:W-:-:S03]  /*0bd0*/  IMAD R5, R5, R27, R0 ;  /* 0x0000001b05057224 */ /* 0x000fc600078e0200 */
[----:B------:R-:W3:Y:S01]  /*0be0*/  LDC R12, c[0x0][0x658] ;  /* 0x00019600ff0c7b82 */ /* 0x000ee20000000800 */
[----:B0-----:R-:W-:Y:S01]  /*0bf0*/  ISETP.NE.U32.AND P0, PT, R24, RZ, PT ;  /* 0x000000ff1800720c */ /* 0x001fe20003f05070 */
[----:B------:R-:W-:Y:S02]  /*0c00*/  IMAD.IADD R5, R9, 0x1, R5 ;  /* 0x0000000109057824 */ /* 0x000fe400078e0205 */
[----:B------:R-:W-:Y:S01]  /*0c10*/  IMAD.MOV.U32 R9, RZ, RZ, -0x1 ;  /* 0xffffffffff097424 */ /* 0x000fe200078e00ff */
[----:B------:R-:W-:-:S03]  /*0c20*/  ISETP.NE.AND.EX P0, PT, R25, RZ, PT, P0 ;  /* 0x000000ff1900720c */ /* 0x000fc60003f05300 */
[----:B------:R-:W0:Y:S01]  /*0c30*/  LDC R15, c[0x0][0x600] ;  /* 0x00018000ff0f7b82 */ /* 0x000e220000000800 */
[-CC-:B-1----:R-:W-:Y:S02]  /*0c40*/  SHF.R.U64 R13, R8, R6.reuse, R5.reuse ;  /* 0x00000006080d7219 */ /* 0x182fe40000001205 */
[----:B------:R-:W-:-:S05]  /*0c50*/  SHF.R.U32.HI R0, RZ, R6, R5 ;  /* 0x00000006ff007219 */ /* 0x000fca0000011605 */
[----:B------:R-:W1:Y:S01]  /*0c60*/  LDC R14, c[0x0][0x648] ;  /* 0x00019200ff0e7b82 */ /* 0x000e620000000800 */
[-CC-:B--2---:R-:W-:Y:S02]  /*0c70*/  SHF.R.U64 R27, R13, R11.reuse, R0.reuse ;  /* 0x0000000b0d1b7219 */ /* 0x184fe40000001200 */
[----:B------:R-:W-:-:S05]  /*0c80*/  SHF.R.U32.HI R5, RZ, R11, R0 ;  /* 0x0000000bff057219 */ /* 0x000fca0000011600 */
[----:B------:R-:W2:Y:S01]  /*0c90*/  LDC R20, c[0x0][0x638] ;  /* 0x00018e00ff147b82 */ /* 0x000ea20000000800 */
[-CC-:B---3--:R-:W-:Y:S02]  /*0ca0*/  SHF.R.U64 R26, R27, R12.reuse, R5.reuse ;  /* 0x0000000c1b1a7219 */ /* 0x188fe40000001205 */
[-C--:B------:R-:W-:Y:S02]  /*0cb0*/  SHF.L.U32 R0, R9, R12.reuse, RZ ;  /* 0x0000000c09007219 */ /* 0x080fe400000006ff */
[----:B------:R-:W-:Y:S01]  /*0cc0*/  SHF.R.U32.HI R5, RZ, R12, R5 ;  /* 0x0000000cff057219 */ /* 0x000fe20000011605 */
[----:B------:R-:W-:Y:S01]  /*0cd0*/  IMAD.MOV.U32 R4, RZ, RZ, R26 ;  /* 0x000000ffff047224 */ /* 0x000fe200078e001a */
[----:B------:R-:W-:Y:S01]  /*0ce0*/  LOP3.LUT R10, RZ, R0, RZ, 0x33, !PT ;  /* 0x00000000ff0a7212 */ /* 0x000fe200078e33ff */
[----:B------:R-:W3:Y:S01]  /*0cf0*/  LDC R22, c[0x0][0x610] ;  /* 0x00018400ff167b82 */ /* 0x000ee20000000800 */
[----:B------:R-:W-:Y:S05]  /*0d00*/  @!P0 BRA `(.L_x_10) ;  /* 0x0000000000288947 */ /* 0x000fea0003800000 */
[----:B------:R-:W4:Y:S02]  /*0d10*/  LDC R9, c[0x0][0x64c] ;  /* 0x00019300ff097b82 */ /* 0x000f240000000800 */
[----:B----4-:R-:W-:-:S05]  /*0d20*/  IADD3 R9, P0, R26, R9, RZ ;  /* 0x000000091a097210 */ /* 0x010fca0007f1e0ff */
        /* <DEDUP_REMOVED lines=8> */
.L_x_10:
[----:B-1----:R-:W-:Y:S01]  /*0db0*/  SHF.R.U64 R4, R4, R14, R5 ;  /* 0x0000000e04047219 */ /* 0x002fe20000001205 */
[----:B0-----:R-:W-:Y:S01]  /*0dc0*/  VIADD R6, R15, 0xffffffff ;  /* 0xffffffff0f067836 */ /* 0x001fe20000000000 */
[----:B------:R-:W-:Y:S02]  /*0dd0*/  SHF.L.U32 R0, R21, R12, RZ ;  /* 0x0000000c15007219 */ /* 0x000fe400000006ff */
[----:B------:R-:W-:Y:S01]  /*0de0*/  LOP3.LUT R5, R27, R10, RZ, 0xc0, !PT ;  /* 0x0000000a1b057212 */ /* 0x000fe200078ec0ff */
[----:B------:R-:W-:Y:S01]  /*0df0*/  IMAD.MOV R7, RZ, RZ, -R4 ;  /* 0x000000ffff077224 */ /* 0x000fe200078e0a04 */
[----:B------:R-:W-:Y:S02]  /*0e00*/  SEL R3, R3, R30, !P1 ;  /* 0x0000001e03037207 */ /* 0x000fe40004800000 */
[----:B------:R-:W-:Y:S01]  /*0e10*/  LOP3.LUT R6, R13, R6, RZ, 0xc0, !PT ;  /* 0x000000060d067212 */ /* 0x000fe200078ec0ff */
[----:B------:R-:W-:Y:S02]  /*0e20*/  IMAD R4, R0, R4, R5 ;  /* 0x0000000400047224 */ /* 0x000fe400078e0205 */
[----:B--2---:R-:W-:-:S02]  /*0e30*/  IMAD R0, R7, R20, R26 ;  /* 0x0000001407007224 */ /* 0x004fc400078e021a */
[----:B---3--:R-:W-:Y:S02]  /*0e40*/  IMAD R3, R4, R22, R3 ;  /* 0x0000001604037224 */ /* 0x008fe400078e0203 */
[----:B------:R-:W-:Y:S02]  /*0e50*/  IMAD R154, R0, R15, R6 ;  /* 0x0000000f009a7224 */ /* 0x000fe400078e0206 */
[----:B------:R-:W-:Y:S02]  /*0e60*/  IMAD.MOV.U32 R4, RZ, RZ, 0x1 ;  /* 0x00000001ff047424 */ /* 0x000fe400078e00ff */
[----:B------:R-:W-:Y:S01]  /*0e70*/  IMAD.MOV.U32 R22, RZ, RZ, R28 ;  /* 0x000000ffff167224 */ /* 0x000fe200078e001c */
[----:B------:R-:W-:Y:S02]  /*0e80*/  SEL R153, R154, R3, !P1 ;  /* 0x000000039a997207 */ /* 0x000fe40004800000 */
[----:B------:R-:W-:Y:S02]  /*0e90*/  PRMT R0, R4, 0x7610, R0 ;  /* 0x0000761004007816 */ /* 0x000fe40000000000 */
[----:B------:R-:W-:-:S07]  /*0ea0*/  SEL R154, R3, R154, !P1 ;  /* 0x0000009a039a7207 */ /* 0x000fce0004800000 */
.L_x_8:
[----:B------:R-:W-:-:S08]  /*0eb0*/  NOP ;  /* 0x0000000000007918 */ /* 0x000fd00000000000 */
[----:B------:R-:W0:Y:S02]  /*0ec0*/  USETMAXREG.TRY_ALLOC.CTAPOOL UP0, 0xe8 ;  /* 0x000000e8000079c8 */ /* 0x000e240008000600 */
[----:B0-----:R-:W-:-:S13]  /*0ed0*/  PLOP3.LUT P0, PT, PT, PT, UP0, 0x80, 0x0 ;  /* 0x000000000000781c */ /* 0x001fda0003f0f008 */
[----:B------:R-:W-:Y:S05]  /*0ee0*/  @!P0 BRA `(.L_x_8) ;  /* 0xfffffffc00f08947 */ /* 0x000fea000383ffff */
[----:B------:R-:W-:Y:S01]  /*0ef0*/  ULDC.64 UR4, c[0x0][0x598] ;  /* 0x0001660000047ab9 */ /* 0x000fe20000000a00 */
[----:B------:R-:W-:Y:S01]  /*0f00*/  ULDC.64 UR36, c[0x0][0x208] ;  /* 0x0000820000247ab9 */ /* 0x000fe20000000a00 */
[----:B------:R-:W-:-:S04]  /*0f10*/  ISETP.NE.U32.AND P0, PT, RZ, UR4, PT ;  /* 0x00000004ff007c0c */ /* 0x000fc8000bf05070 */
[----:B------:R-:W-:-:S13]  /*0f20*/  ISETP.NE.AND.EX P0, PT, RZ, UR5, PT, P0 ;  /* 0x00000005ff007c0c */ /* 0x000fda000bf05300 */
[----:B------:R-:W-:Y:S05]  /*0f30*/  @!P0 BRA `(.L_x_11) ;  /* 0x00000000001c8947 */ /* 0x000fea0003800000 */
[----:B------:R-:W0:Y:S02]  /*0f40*/  LDC.64 R4, c[0x0][0x598] ;  /* 0x00016600ff047b82 */ /* 0x000e240000000a00 */
[----:B0-----:R-:W2:Y:S02]  /*0f50*/  LDG.E.64 R4, desc[UR36][R4.64] ;  /* 0x0000002404047981 */ /* 0x001ea4000c1e1b00 */
[----:B--2---:R-:W-:-:S04]  /*0f60*/  ISETP.NE.U32.AND P0, PT, R4, RZ, PT ;  /* 0x000000ff0400720c */ /* 0x004fc80003f05070 */
[----:B------:R-:W-:-:S13]  /*0f70*/  ISETP.NE.AND.EX P0, PT, R5, RZ, PT, P0 ;  /* 0x000000ff0500720c */ /* 0x000fda0003f05300 */
[----:B------:R-:W-:Y:S05]  /*0f80*/  @!P0 BRA `(.L_x_11) ;  /* 0x0000000000088947 */ /* 0x000fea0003800000 */
[----:B------:R0:W5:Y:S01]  /*0f90*/  LD.E R155, desc[UR36][R4.64] ;  /* 0x00000024049b7980 */ /* 0x000162000c101900 */
[----:B------:R-:W-:Y:S05]  /*0fa0*/  BRA `(.L_x_12) ;  /* 0x0000000000247947 */ /* 0x000fea0003800000 */
.L_x_11:
[----:B------:R-:W-:Y:S02]  /*0fb0*/  ULDC.64 UR4, c[0x0][0x588] ;  /* 0x0001620000047ab9 */ /* 0x000fe40000000a00 */
[----:B------:R-:W-:-:S04]  /*0fc0*/  ISETP.NE.U32.AND P0, PT, RZ, UR4, PT ;  /* 0x00000004ff007c0c */ /* 0x000fc8000bf05070 */
[----:B------:R-:W-:-:S13]  /*0fd0*/  ISETP.NE.AND.EX P0, PT, RZ, UR5, PT, P0 ;  /* 0x00000005ff007c0c */ /* 0x000fda000bf05300 */
[----:B------:R-:W-:Y:S05]  /*0fe0*/  @!P0 BRA `(.L_x_13) ;  /* 0x00000000000c8947 */ /* 0x000fea0003800000 */
[----:B------:R-:W0:Y:S02]  /*0ff0*/  LDC.64 R4, c[0x0][0x588] ;  /* 0x00016200ff047b82 */ /* 0x000e240000000a00 */
[----:B0-----:R1:W5:Y:S01]  /*1000*/  LDG.E R155, desc[UR36][R4.64] ;  /* 0x00000024049b7981 */ /* 0x001362000c1e1900 */
[----:B------:R-:W-:Y:S05]  /*1010*/  BRA `(.L_x_12) ;  /* 0x0000000000087947 */ /* 0x000fea0003800000 */
.L_x_13:
[----:B------:R-:W-:Y:S02]  /*1020*/  ULDC UR4, c[0x0][0x580] ;  /* 0x0001600000047ab9 */ /* 0x000fe40000000800 */
[----:B------:R-:W-:-:S07]  /*1030*/  IMAD.U32 R155, RZ, RZ, UR4 ;  /* 0x00000004ff9b7e24 */ /* 0x000fce000f8e00ff */
.L_x_12:
[----:B------:R-:W-:Y:S02]  /*1040*/  ULDC.64 UR4, c[0x0][0x5a0] ;  /* 0x0001680000047ab9 */ /* 0x000fe40000000a00 */
[----:B------:R-:W-:-:S04]  /*1050*/  ISETP.NE.U32.AND P0, PT, RZ, UR4, PT ;  /* 0x00000004ff007c0c */ /* 0x000fc8000bf05070 */
[----:B------:R-:W-:-:S13]  /*1060*/  ISETP.NE.AND.EX P0, PT, RZ, UR5, PT, P0 ;  /* 0x00000005ff007c0c */ /* 0x000fda000bf05300 */
[----:B------:R-:W-:Y:S05]  /*1070*/  @!P0 BRA `(.L_x_14) ;  /* 0x00000000001c8947 */ /* 0x000fea0003800000 */
[----:B01----:R-:W0:Y:S02]  /*1080*/  LDC.64 R4, c[0x0][0x5a0] ;  /* 0x00016800ff047b82 */ /* 0x003e240000000a00 */
[----:B0-----:R-:W2:Y:S02]  /*1090*/  LDG.E.64 R4, desc[UR36][R4.64] ;  /* 0x0000002404047981 */ /* 0x001ea4000c1e1b00 */
[----:B--2---:R-:W-:-:S04]  /*10a0*/  ISETP.NE.U32.AND P0, PT, R4, RZ, PT ;  /* 0x000000ff0400720c */ /* 0x004fc80003f05070 */
[----:B------:R-:W-:-:S13]  /*10b0*/  ISETP.NE.AND.EX P0, PT, R5, RZ, PT, P0 ;  /* 0x000000ff0500720c */ /* 0x000fda0003f05300 */
[----:B------:R-:W-:Y:S05]  /*10c0*/  @!P0 BRA `(.L_x_14) ;  /* 0x0000000000088947 */ /* 0x000fea0003800000 */
[----:B------:R0:W5:Y:S01]  /*10d0*/  LD.E R156, desc[UR36][R4.64] ;  /* 0x00000024049c7980 */ /* 0x000162000c101900 */
[----:B------:R-:W-:Y:S05]  /*10e0*/  BRA `(.L_x_15) ;  /* 0x0000000000247947 */ /* 0x000fea0003800000 */
.L_x_14:
[----:B------:R-:W-:Y:S02]  /*10f0*/  ULDC.64 UR4, c[0x0][0x590] ;  /* 0x0001640000047ab9 */ /* 0x000fe40000000a00 */
[----:B------:R-:W-:-:S04]  /*1100*/  ISETP.NE.U32.AND P0, PT, RZ, UR4, PT ;  /* 0x00000004ff007c0c */ /* 0x000fc8000bf05070 */
[----:B------:R-:W-:-:S13]  /*1110*/  ISETP.NE.AND.EX P0, PT, RZ, UR5, PT, P0 ;  /* 0x00000005ff007c0c */ /* 0x000fda000bf05300 */
[----:B------:R-:W-:Y:S05]  /*1120*/  @!P0 BRA `(.L_x_16) ;  /* 0x00000000000c8947 */ /* 0x000fea0003800000 */
[----:B------:R-:W2:Y:S02]  /*1130*/  LDC.64 R156, c[0x0][0x590] ;  /* 0x00016400ff9c7b82 */ /* 0x000ea40000000a00 */
[----:B--2---:R2:W5:Y:S01]  /*1140*/  LDG.E R156, desc[UR36][R156.64] ;  /* 0x000000249c9c7981 */ /* 0x004562000c1e1900 */
[----:B------:R-:W-:Y:S05]  /*1150*/  BRA `(.L_x_15) ;  /* 0x0000000000087947 */ /* 0x000fea0003800000 */
.L_x_16:
[----:B------:R-:W-:Y:S02]  /*1160*/  ULDC UR4, c[0x0][0x584] ;  /* 0x0001610000047ab9 */ /* 0x000fe40000000800 */
[----:B------:R-:W-:-:S07]  /*1170*/  IMAD.U32 R156, RZ, RZ, UR4 ;  /* 0x00000004ff9c7e24 */ /* 0x000fce000f8e00ff */
.L_x_15:
[----:B------:R-:W-:-:S13]  /*1180*/  LOP3.LUT P0, RZ, R0, 0xff, RZ, 0xc0, !PT ;  /* 0x000000ff00ff7812 */ /* 0x000fda000780c0ff */
[----:B------:R-:W-:Y:S05]  /*1190*/  @!P0 EXIT ;  /* 0x000000000000894d */ /* 0x000fea0003800000 */
[----:B------:R-:W-:Y:S01]  /*11a0*/  ULDC UR4, c[0x0][0x28c] ;  /* 0x0000a30000047ab9 */ /* 0x000fe20000000800 */
[----:B------:R-:W-:Y:S01]  /*11b0*/  UMOV UR38, URZ ;  /* 0x0000003f00267c82 */ /* 0x000fe20008000000 */
[----:B------:R-:W-:Y:S01]  /*11c0*/  UIADD3 UR4, UR4, 0x3f, URZ ;  /* 0x0000003f04047890 */ /* 0x000fe2000fffe03f */
[----:B------:R-:W-:-:S03]  /*11d0*/  UMOV UR39, URZ ;  /* 0x0000003f00277c82 */ /* 0x000fc60008000000 */
[----:B------:R-:W-:-:S04]  /*11e0*/  USHF.R.S32.HI UR5, URZ, 0x1f, UR4 ;  /* 0x0000001f3f057899 */ /* 0x000fc80008011404 */
[----:B------:R-:W-:-:S04]  /*11f0*/  ULEA.HI UR5, UR5, UR4, URZ, 0x6 ;  /* 0x0000000405057291 */ /* 0x000fc8000f8f303f */
[----:B------:R-:W-:-:S12]  /*1200*/  USHF.R.S32.HI UR40, URZ, 0x6, UR5 ;  /* 0x000000063f287899 */ /* 0x000fd80008011405 */
.L_x_296:
[----:B------:R-:W-:Y:S01]  /*1210*/  LOP3.LUT R0, R18, 0x80, RZ, 0xc0, !PT ;  /* 0x0000008012007812 */ /* 0x000fe200078ec0ff */
[----:B---3--:R-:W3:Y:S01]  /*1220*/  S2UR UR7, SR_CgaCtaId ;  /* 0x00000000000779c3 */ /* 0x008ee20000008800 */
[----:B------:R-:W-:Y:S02]  /*1230*/  UMOV UR6, 0x400 ;  /* 0x0000040000067882 */ /* 0x000fe40000000000 */
[----:B------:R-:W-:-:S06]  /*1240*/  SHF.R.U32.HI R0, RZ, 0x7, R0 ;  /* 0x00000007ff007819 */ /* 0x000fcc0000011600 */
[----:B----4-:R-:W4:Y:S01]  /*1250*/  SHFL.IDX PT, R0, R0, RZ, 0x1f ;  /* 0x00001fff00007589 */ /* 0x010f2200000e0000 */
[----:B---3--:R-:W-:Y:S01]  /*1260*/  ULEA UR6, UR7, UR6, 0x18 ;  /* 0x0000000607067291 */ /* 0x008fe2000f8ec03f */
[----:B----4-:R-:W-:-:S13]  /*1270*/  R2UR UR4, R0 ;  /* 0x00000000000472ca */ /* 0x010fda00000e0000 */
[----:B------:R-:W-:-:S04]  /*1280*/  ULEA.HI UR5, UR4, UR4, URZ, 0x1 ;  /* 0x0000000404057291 */ /* 0x000fc8000f8f083f */
[----:B------:R-:W-:-:S04]  /*1290*/  ULOP3.LUT UR5, UR5, 0xffffe, URZ, 0xc0, !UPT ;  /* 0x000ffffe05057892 */ /* 0x000fc8000f8ec03f */
[----:B------:R-:W-:-:S03]  /*12a0*/  UIADD3 UR5, UR4, -UR5, URZ ;  /* 0x8000000504057290 */ /* 0x000fc6000fffe03f */
[----:B------:R-:W-:Y:S01]  /*12b0*/  ULDC UR4, c[0x0][0x28c] ;  /* 0x0000a30000047ab9 */ /* 0x000fe20000000800 */
[----:B------:R-:W-:Y:S01]  /*12c0*/  ULEA UR5, UR5, UR6, 0xc ;  /* 0x0000000605057291 */ /* 0x000fe2000f8e603f */
[----:B------:R-:W-:-:S03]  /*12d0*/  ISETP.LT.AND P0, PT, RZ, UR4, PT ;  /* 0x00000004ff007c0c */ /* 0x000fc6000bf01270 */
[----:B------:R-:W-:-:S04]  /*12e0*/  UIADD3 UR5, UR5, 0x100, URZ ;  /* 0x0000010005057890 */ /* 0x000fc8000fffe03f */
[----:B------:R-:W-:-:S04]  /*12f0*/  USHF.R.U32.HI UR5, URZ, 0x4, UR5 ;  /* 0x000000043f057899 */ /* 0x000fc80008011605 */
[----:B------:R-:W-:Y:S02]  /*1300*/  ULOP3.LUT UR41, UR5, 0x3fff, URZ, 0xc0, !UPT ;  /* 0x00003fff05297892 */ /* 0x000fe4000f8ec03f */
[----:B------:R-:W-:Y:S10]  /*1310*/  @P0 BRA `(.L_x_17) ;  /* 0x0000000000400947 */ /* 0x000ff40003800000 */
[----:B------:R-:W-:Y:S01]  /*1320*/  MOV R0, 0x0 ;  /* 0x0000000000007802 */ /* 0x000fe20000000f00 */
[----:B------:R-:W-:Y:S01]  /*1330*/  ULDC.64 UR4, c[0x4][0x68] ;  /* 0x01001a0000047ab9 */ /* 0x000fe20000000a00 */
[----:B------:R-:W-:Y:S01]  /*1340*/  ULDC.64 UR6, c[0x4][0x8] ;  /* 0x0100020000067ab9 */ /* 0x000fe20000000a00 */
[----:B01----:R-:W-:Y:S01]  /*1350*/  IMAD.U32 R4, RZ, RZ, UR4 ;  /* 0x00000004ff047e24 */ /* 0x003fe2000f8e00ff */
[----:B------:R0:W1:Y:S01]  /*1360*/  LDC.64 R14, c[0x4][R0] ;  /* 0x01000000000e7b82 */ /* 0x0000620000000a00 */
[----:B------:R-:W-:Y:S01]  /*1370*/  IMAD.U32 R5, RZ, RZ, UR5 ;  /* 0x00000005ff057e24 */ /* 0x000fe2000f8e00ff */
[----:B------:R-:W-:Y:S01]  /*1380*/  ULDC.64 UR4, c[0x4][0x70] ;  /* 0x01001c0000047ab9 */ /* 0x000fe20000000a00 */
[----:B------:R-:W-:Y:S02]  /*1390*/  IMAD.U32 R10, RZ, RZ, UR6 ;  /* 0x00000006ff0a7e24 */ /* 0x000fe4000f8e00ff */
[----:B------:R-:W-:Y:S02]  /*13a0*/  IMAD.U32 R6, RZ, RZ, UR4 ;  /* 0x00000004ff067e24 */ /* 0x000fe4000f8e00ff */
[----:B------:R-:W-:-:S02]  /*13b0*/  IMAD.U32 R7, RZ, RZ, UR5 ;  /* 0x00000005ff077e24 */ /* 0x000fc4000f8e00ff */
[----:B------:R-:W-:Y:S02]  /*13c0*/  IMAD.U32 R11, RZ, RZ, UR7 ;  /* 0x00000007ff0b7e24 */ /* 0x000fe4000f8e00ff */
[----:B------:R-:W-:Y:S02]  /*13d0*/  IMAD.MOV.U32 R8, RZ, RZ, 0x1e1 ;  /* 0x000001e1ff087424 */ /* 0x000fe400078e00ff */
[----:B------:R-:W-:Y:S02]  /*13e0*/  IMAD.MOV.U32 R12, RZ, RZ, 0x1 ;  /* 0x00000001ff0c7424 */ /* 0x000fe400078e00ff */
[----:B0-----:R-:W-:-:S07]  /*13f0*/  IMAD.MOV.U32 R13, RZ, RZ, RZ ;  /* 0x000000ffff0d7224 */ /* 0x001fce00078e00ff */
[----:B------:R-:W-:-:S07]  /*1400*/  LEPC R20, `(.L_x_17) ;  /* 0x000000001014794e */ /* 0x000fce0000000000 */
[----:B-12--5:R-:W-:Y:S05]  /*1410*/  CALL.ABS.NOINC R14 ;  /* 0x000000000e007343 */ /* 0x026fea0003c00000 */
.L_x_17:
[----:B------:R-:W-:-:S04]  /*1420*/  LOP3.LUT R0, R19, 0x1, RZ, 0xfc, !PT ;  /* 0x0000000113007812 */ /* 0x000fc800078efcff */
[----:B------:R-:W-:-:S13]  /*1430*/  ISETP.NE.AND P0, PT, R0, 0x3, PT ;  /* 0x000000030000780c */ /* 0x000fda0003f05270 */
[----:B------:R-:W-:Y:S05]  /*1440*/  @!P0 BRA `(.L_x_18) ;  /* 0x0000000000048947 */ /* 0x000fea0003800000 */
[----:B------:R-:W-:Y:S01]  /*1450*/  BPT.TRAP 0x1 ;  /* 0x000000040000795c */ /* 0x000fe20000300000 */
.L_x_18:
[----:B------:R-:W3:Y:S01]  /*1460*/  S2UR UR5, SR_CgaCtaId ;  /* 0x00000000000579c3 */ /* 0x000ee20000008800 */
[----:B------:R-:W-:Y:S01]  /*1470*/  UMOV UR4, 0x400 ;  /* 0x0000040000047882 */ /* 0x000fe20000000000 */
[----:B------:R-:W-:Y:S02]  /*1480*/  IMAD.U32 R0, RZ, RZ, UR38 ;  /* 0x00000026ff007e24 */ /* 0x000fe4000f8e00ff */
[----:B------:R-:W-:-:S03]  /*1490*/  IMAD.U32 R3, RZ, RZ, UR39 ;  /* 0x00000027ff037e24 */ /* 0x000fc6000f8e00ff */
[----:B------:R-:W-:Y:S01]  /*14a0*/  SHF.L.U32 R0, R0, 0x1f, RZ ;  /* 0x0000001f00007819 */ /* 0x000fe200000006ff */
[----:B---3--:R-:W-:-:S06]  /*14b0*/  ULEA UR4, UR5, UR4, 0x18 ;  /* 0x0000000405047291 */ /* 0x008fcc000f8ec03f */
[----:B------:R-:W-:-:S04]  /*14c0*/  IMAD.U32 R6, RZ, RZ, UR4 ;  /* 0x00000004ff067e24 */ /* 0x000fc8000f8e00ff */
[----:B------:R-:W-:-:S04]  /*14d0*/  IMAD R3, R3, 0x8, R6 ;  /* 0x0000000803037824 */ /* 0x000fc800078e0206 */
[----:B------:R3:W4:Y:S01]  /*14e0*/  SYNCS.PHASECHK.TRANS64.TRYWAIT P1, [R3+URZ], R0 ;  /* 0x00000000030075a7 */ /* 0x000722000802017f */
[----:B------:R-:W-:Y:S05]  /*14f0*/  @!P0 BRA `(.L_x_19) ;  /* 0x0000000000048947 */ /* 0x000fea0003800000 */
[----:B------:R-:W-:Y:S01]  /*1500*/  BPT.TRAP 0x1 ;  /* 0x000000040000795c */ /* 0x000fe20000300000 */
.L_x_19:
[----:B----4-:R-:W-:Y:S05]  /*1510*/  @P1 BRA `(.L_x_20) ;  /* 0x0000000000081947 */ /* 0x010fea0003800000 */
[----:B------:R-:W4:Y:S02]  /*1520*/  SYNCS.PHASECHK.TRANS64.TRYWAIT P1, [R3+URZ], R0 ;  /* 0x00000000030075a7 */ /* 0x000f24000802017f */
[----:B----4-:R-:W-:Y:S05]  /*1530*/  @!P1 BRA `(.L_x_21) ;  /* 0x0000008800689947 */ /* 0x010fea0003800000 */
.L_x_20:
[----:B------:R-:W-:-:S04]  /*1540*/  UISETP.LT.AND UP0, UPT, UR40, 0x1, UPT ;  /* 0x000000012800788c */ /* 0x000fc8000bf01270 */
[----:B------:R-:W-:-:S06]  /*1550*/  USEL UR4, UR40, 0x1, UP0 ;  /* 0x0000000128047887 */ /* 0x000fcc0008000000 */
[----:B---34-:R-:W-:Y:S01]  /*1560*/  IMAD.U32 R0, RZ, RZ, UR4 ;  /* 0x00000004ff007e24 */ /* 0x018fe2000f8e00ff */
[----:B------:R-:W-:Y:S05]  /*1570*/  WARPSYNC.ALL ;  /* 0x0000000000007948 */ /* 0x000fea0003800000 */
[----:B------:R-:W-:-:S04]  /*1580*/  IADD3 R0, -R0, UR40, RZ ;  /* 0x0000002800007c10 */ /* 0x000fc8000fffe1ff */
[----:B------:R-:W-:Y:S02]  /*1590*/  ISETP.GE.AND P1, PT, R0, 0x1, PT ;  /* 0x000000010000780c */ /* 0x000fe40003f26270 */
[----:B------:R-:W-:Y:S01]  /*15a0*/  R2UR UR4, R6 ;  /* 0x00000000060472ca */ /* 0x000fe200000e0000 */
[----:B------:R-:W-:Y:S01]  /*15b0*/  ULOP3.LUT UR41, UR41, 0x10000, URZ, 0xfc, !UPT ;  /* 0x0001000029297892 */ /* 0x000fe2000f8efc3f */
[----:B------:R-:W-:Y:S01]  /*15c0*/  WARPGROUP.ARRIVE ;  /* 0x00000000000079c5 */ /* 0x000fe20000000000 */
[----:B------:R-:W-:Y:S01]  /*15d0*/  UMOV UR5, 0x80000020 ;  /* 0x8000002000057882 */ /* 0x000fe20000000000 */
[----:B------:R-:W-:-:S09]  /*15e0*/  UMOV UR7, 0x80000020 ;  /* 0x8000002000077882 */ /* 0x000fd20000000000 */
[----:B------:R-:W-:-:S04]  /*15f0*/  UIADD3 UR4, UR4, 0xa100, URZ ;  /* 0x0000a10004047890 */ /* 0x000fc8000fffe03f */
[----:B------:R-:W-:-:S04]  /*1600*/  USHF.R.U32.HI UR4, URZ, 0x4, UR4 ;  /* 0x000000043f047899 */ /* 0x000fc80008011604 */
[----:B------:R-:W-:-:S04]  /*1610*/  ULOP3.LUT UR4, UR4, 0x3fff, URZ, 0xc0, !UPT ;  /* 0x00003fff04047892 */ /* 0x000fc8000f8ec03f */
[----:B------:R-:W-:Y:S02]  /*1620*/  ULOP3.LUT UR9, UR4, 0x10000, URZ, 0xfc, !UPT ;  /* 0x0001000004097892 */ /* 0x000fe4000f8efc3f */
[----:B------:R-:W-:Y:S02]  /*1630*/  ULEA UR4, UR39, UR41, 0x9 ;  /* 0x0000002927047291 */ /* 0x000fe4000f8e483f */
[----:B------:R-:W-:-:S09]  /*1640*/  ULEA UR6, UR39, UR9, 0xa ;  /* 0x0000000927067291 */ /* 0x000fd2000f8e503f */
[----:B------:R-:W-:Y:S01]  /*1650*/  IGMMA.64x256x32.S8.S8 R24, gdesc[UR4], RZ, !UPT, gsb0 ;  /* 0x06600000041879f1 */ /* 0x000fe2000c0410ff */
[----:B------:R-:W-:Y:S02]  /*1660*/  UIADD3 UR4, UR4, 0x2, URZ ;  /* 0x0000000204047890 */ /* 0x000fe4000fffe03f */
[----:B------:R-:W-:Y:S01]  /*1670*/  UIADD3 UR6, UR6, 0x2, URZ ;  /* 0x0000000206067890 */ /* 0x000fe2000fffe03f */
[----:B------:R-:W-:Y:S01]  /*1680*/  UMOV UR5, 0x80000020 ;  /* 0x8000002000057882 */ /* 0x000fe20000000000 */
[----:B------:R-:W-:Y:S01]  /*1690*/  UMOV UR7, 0x80000020 ;  /* 0x8000002000077882 */ /* 0x000fe20000000000 */
[----:B------:R-:W-:Y:S02]  /*16a0*/  WARPGROUP.DEPBAR.LE gsb0, 0x0 ;  /* 0x00008000000079c5 */ /* 0x000fe40000010000 */
[----:B------:R-:W-:-:S06]  /*16b0*/  WARPGROUP.ARRIVE ;  /* 0x00000000000079c5 */ /* 0x000fcc0000000000 */
[----:B------:R-:W-:Y:S03]  /*16c0*/  IGMMA.64x256x32.S8.S8 R24, gdesc[UR4], R24, gsb0 ;  /* 0x06600000041879f1 */ /* 0x000fe60008041018 */
[----:B------:R-:W-:Y:S02]  /*16d0*/  WARPGROUP.DEPBAR.LE gsb0, 0x0 ;  /* 0x00008000000079c5 */ /* 0x000fe40000010000 */
[----:B------:R-:W-:Y:S05]  /*16e0*/  @!P1 BRA `(.L_x_22) ;  /* 0x0000000000e49947 */ /* 0x000fea0003800000 */
[----:B------:R-:W-:Y:S02]  /*16f0*/  UIADD3 UR4, UR39, 0x1, URZ ;  /* 0x0000000127047890 */ /* 0x000fe4000fffe03f */
[----:B------:R-:W-:Y:S02]  /*1700*/  IMAD.U32 R3, RZ, RZ, UR39 ;  /* 0x00000027ff037e24 */ /* 0x000fe4000f8e00ff */
[----:B------:R-:W-:-:S04]  /*1710*/  UISETP.NE.AND UP0, UPT, UR4, 0x5, UPT ;  /* 0x000000050400788c */ /* 0x000fc8000bf05270 */
[----:B------:R-:W-:Y:S02]  /*1720*/  USEL UR5, URZ, 0x1, UP0 ;  /* 0x000000013f057887 */ /* 0x000fe40008000000 */
[----:B------:R-:W-:Y:S02]  /*1730*/  USEL UR8, UR4, URZ, UP0 ;  /* 0x0000003f04087287 */ /* 0x000fe40008000000 */
[----:B------:R-:W-:-:S06]  /*1740*/  ULOP3.LUT UR5, UR38, UR5, URZ, 0x3c, !UPT ;  /* 0x0000000526057292 */ /* 0x000fcc000f8e3c3f */
[----:B------:R-:W-:-:S07]  /*1750*/  IMAD.U32 R7, RZ, RZ, UR5 ;  /* 0x00000005ff077e24 */ /* 0x000fce000f8e00ff */
.L_x_29:
[----:B------:R-:W-:Y:S05]  /*1760*/  @!P0 BRA `(.L_x_23) ;  /* 0x0000000000048947 */ /* 0x000fea0003800000 */
[----:B------:R-:W-:Y:S01]  /*1770*/  BPT.TRAP 0x1 ;  /* 0x000000040000795c */ /* 0x000fe20000300000 */
.L_x_23:
[----:B------:R-:W3:Y:S01]  /*1780*/  S2UR UR5, SR_CgaCtaId ;  /* 0x00000000000579c3 */ /* 0x000ee20000008800 */
[----:B------:R-:W-:Y:S01]  /*1790*/  UMOV UR4, 0x400 ;  /* 0x0000040000047882 */ /* 0x000fe20000000000 */
[----:B01----:R-:W-:Y:S01]  /*17a0*/  IMAD.U32 R5, RZ, RZ, UR8 ;  /* 0x00000008ff057e24 */ /* 0x003fe2000f8e00ff */
[----:B------:R-:W-:Y:S01]  /*17b0*/  SHF.L.U32 R4, R7, 0x1f, RZ ;  /* 0x0000001f07047819 */ /* 0x000fe200000006ff */
[----:B---3--:R-:W-:-:S06]  /*17c0*/  ULEA UR4, UR5, UR4, 0x18 ;  /* 0x0000000405047291 */ /* 0x008fcc000f8ec03f */
[----:B------:R-:W-:-:S04]  /*17d0*/  IMAD.U32 R6, RZ, RZ, UR4 ;  /* 0x00000004ff067e24 */ /* 0x000fc8000f8e00ff */
[----:B------:R-:W-:-:S04]  /*17e0*/  IMAD R5, R5, 0x8, R6 ;  /* 0x0000000805057824 */ /* 0x000fc800078e0206 */
[----:B------:R0:W1:Y:S01]  /*17f0*/  SYNCS.PHASECHK.TRANS64.TRYWAIT P1, [R5+URZ], R4 ;  /* 0x00000004050075a7 */ /* 0x000062000802017f */
[----:B------:R-:W-:Y:S05]  /*1800*/  @!P0 BRA `(.L_x_24) ;  /* 0x0000000000048947 */ /* 0x000fea0003800000 */
[----:B------:R-:W-:Y:S01]  /*1810*/  BPT.TRAP 0x1 ;  /* 0x000000040000795c */ /* 0x000fe20000300000 */
.L_x_24:
[----:B-1----:R-:W-:Y:S05]  /*1820*/  @P1 BRA `(.L_x_25) ;  /* 0x0000000000081947 */ /* 0x002fea0003800000 */
[----:B------:R-:W1:Y:S02]  /*1830*/  SYNCS.PHASECHK.TRANS64.TRYWAIT P1, [R5+URZ], R4 ;  /* 0x00000004050075a7 */ /* 0x000e64000802017f */
[----:B-1----:R-:W-:Y:S05]  /*1840*/  @!P1 BRA `(.L_x_26) ;  /* 0x0000008400b89947 */ /* 0x002fea0003800000 */
.L_x_25:
[----:B------:R-:W-:Y:S01]  /*1850*/  ULEA UR4, UR8, UR41, 0x9 ;  /* 0x0000002908047291 */ /* 0x000fe2000f8e483f */
[----:B------:R-:W-:Y:S01]  /*1860*/  WARPGROUP.ARRIVE ;  /* 0x00000000000079c5 */ /* 0x000fe20000000000 */
[----:B------:R-:W-:Y:S01]  /*1870*/  ULEA UR6, UR8, UR9, 0xa ;  /* 0x0000000908067291 */ /* 0x000fe2000f8e503f */
[----:B------:R-:W-:Y:S01]  /*1880*/  UMOV UR5, 0x80000020 ;  /* 0x8000002000057882 */ /* 0x000fe20000000000 */
[----:B------:R-:W-:-:S07]  /*1890*/  UMOV UR7, 0x80000020 ;  /* 0x8000002000077882 */ /* 0x000fce0000000000 */
[----:B------:R-:W-:Y:S01]  /*18a0*/  IGMMA.64x256x32.S8.S8 R24, gdesc[UR4], R24, gsb0 ;  /* 0x06600000041879f1 */ /* 0x000fe20008041018 */
        /* <DEDUP_REMOVED lines=9> */
[----:B------:R-:W-:Y:S01]  /*1940*/  BPT.TRAP 0x1 ;  /* 0x000000040000795c */ /* 0x000fe20000300000 */
.L_x_27:
[----:B------:R-:W-:-:S13]  /*1950*/  ISETP.NE.AND P1, PT, R23, RZ, PT ;  /* 0x000000ff1700720c */ /* 0x000fda0003f25270 */
[----:B01----:R-:W-:-:S04]  /*1960*/  @P1 IMAD R4, R3, 0x8, R6 ;  /* 0x0000000803041824 */ /* 0x003fc800078e0206 */
[----:B------:R-:W-:-:S05]  /*1970*/  @P1 VIADD R5, R4, 0x28 ;  /* 0x0000002804051836 */ /* 0x000fca0000000000 */
[----:B------:R-:W-:-:S04]  /*1980*/  @P1 PRMT R5, R152, 0x654, R5 ;  /* 0x0000065498051816 */ /* 0x000fc80000000005 */
[----:B------:R0:W-:Y:S01]  /*1990*/  @P1 SYNCS.ARRIVE.TRANS64.RED.A1T0 RZ, [R5+URZ], RZ ;  /* 0x000000ff05ff19a7 */ /* 0x0001e2000810043f */
[----:B------:R-:W-:-:S13]  /*19a0*/  ISETP.GT.U32.AND P1, PT, R19, 0x1, PT ;  /* 0x000000011300780c */ /* 0x000fda0003f24070 */
[----:B0-----:R-:W-:Y:S05]  /*19b0*/  @P1 BRA `(.L_x_28) ;  /* 0x0000000000041947 */ /* 0x001fea0003800000 */
[----:B------:R-:W-:Y:S01]  /*19c0*/  BPT.TRAP 0x1 ;  /* 0x000000040000795c */ /* 0x000fe20000300000 */
.L_x_28:
[----:B------:R-:W-:Y:S01]  /*19d0*/  UIADD3 UR8, UR8, 0x1, URZ ;  /* 0x0000000108087890 */ /* 0x000fe2000fffe03f */
[C---:B------:R-:W-:Y:S01]  /*19e0*/  ISETP.GT.AND P2, PT, R0.reuse, 0x1, PT ;  /* 0x000000010000780c */ /* 0x040fe20003f44270 */
[----:B------:R-:W-:Y:S02]  /*19f0*/  VIADD R3, R3, 0x1 ;  /* 0x0000000103037836 */ /* 0x000fe40000000000 */
[----:B------:R-:W-:Y:S01]  /*1a00*/  UISETP.NE.AND UP0, UPT, UR8, 0x5, UPT ;  /* 0x000000050800788c */ /* 0x000fe2000bf05270 */
[----:B------:R-:W-:Y:S02]  /*1a10*/  VIADD R0, R0, 0xffffffff ;  /* 0xffffffff00007836 */ /* 0x000fe40000000000 */
[C---:B------:R-:W-:Y:S01]  /*1a20*/  ISETP.NE.AND P1, PT, R3.reuse, 0x5, PT ;  /* 0x000000050300780c */ /* 0x040fe20003f25270 */
[----:B------:R-:W-:Y:S02]  /*1a30*/  USEL UR4, URZ, 0x1, UP0 ;  /* 0x000000013f047887 */ /* 0x000fe40008000000 */
[----:B------:R-:W-:Y:S01]  /*1a40*/  USEL UR8, UR8, URZ, UP0 ;  /* 0x0000003f08087287 */ /* 0x000fe20008000000 */
[----:B------:R-:W-:-:S03]  /*1a50*/  SEL R3, R3, RZ, P1 ;  /* 0x000000ff03037207 */ /* 0x000fc60000800000 */
[----:B------:R-:W-:Y:S01]  /*1a60*/  LOP3.LUT R7, R7, UR4, RZ, 0x3c, !PT ;  /* 0x0000000407077c12 */ /* 0x000fe2000f8e3cff */
[----:B------:R-:W-:Y:S07]  /*1a70*/  @P2 BRA `(.L_x_29) ;  /* 0xfffffffc00382947 */ /* 0x000fee000383ffff */
.L_x_22:
[----:B------:R-:W3:Y:S02]  /*1a80*/  LDC R0, c[0x0][0x28c] ;  /* 0x0000a300ff007b82 */ /* 0x000ee40000000800 */
[----:B---3--:R-:W-:-:S13]  /*1a90*/  ISETP.GE.AND P1, PT, R0, 0x1, PT ;  /* 0x000000010000780c */ /* 0x008fda0003f26270 */
[----:B------:R-:W-:Y:S05]  /*1aa0*/  @!P1 BRA `(.L_x_30) ;  /* 0x0000000000509947 */ /* 0x000fea0003800000 */
[----:B------:R-:W-:Y:S05]  /*1ab0*/  @!P0 BRA `(.L_x_31) ;  /* 0x0000000000048947 */ /* 0x000fea0003800000 */
[----:B------:R-:W-:Y:S01]  /*1ac0*/  BPT.TRAP 0x1 ;  /* 0x000000040000795c */ /* 0x000fe20000300000 */
.L_x_31:
[----:B------:R-:W-:Y:S01]  /*1ad0*/  ISETP.NE.AND P0, PT, R23, RZ, PT ;  /* 0x000000ff1700720c */ /* 0x000fe20003f05270 */
[----:B------:R-:W-:Y:S01]  /*1ae0*/  BSSY B0, `(.L_x_32) ;  /* 0x000000e000007945 */ /* 0x000fe20003800000 */
[----:B------:R-:W-:-:S11]  /*1af0*/  ISETP.GT.U32.AND P1, PT, R19, 0x1, PT ;  /* 0x000000011300780c */ /* 0x000fd60003f24070 */
[----:B------:R-:W-:Y:S05]  /*1b00*/  @!P0 BRA `(.L_x_33) ;  /* 0x00000000002c8947 */ /* 0x000fea0003800000 */
[----:B------:R-:W-:-:S04]  /*1b10*/  UISETP.LT.AND UP0, UPT, UR40, 0x1, UPT ;  /* 0x000000012800788c */ /* 0x000fc8000bf01270 */
[----:B------:R-:W-:-:S04]  /*1b20*/  USEL UR6, UR40, 0x1, UP0 ;  /* 0x0000000128067887 */ /* 0x000fc80008000000 */
[----:B------:R-:W-:-:S04]  /*1b30*/  UIADD3 UR6, UR39, UR40, -UR6 ;  /* 0x0000002827067290 */ /* 0x000fc8000fffe806 */
[----:B------:R-:W-:-:S04]  /*1b40*/  UIMAD.WIDE.U32 UR4, UR6, -0x33333333, URZ ;  /* 0xcccccccd060478a5 */ /* 0x000fc8000f8e003f */
[----:B------:R-:W-:-:S04]  /*1b50*/  USHF.R.U32.HI UR4, URZ, 0x2, UR5 ;  /* 0x000000023f047899 */ /* 0x000fc80008011605 */
[----:B------:R-:W-:-:S06]  /*1b60*/  UIMAD UR6, UR4, -0x5, UR6 ;  /* 0xfffffffb040678a4 */ /* 0x000fcc000f8e0206 */
[----:B------:R-:W-:-:S04]  /*1b70*/  IMAD.U32 R3, RZ, RZ, UR6 ;  /* 0x00000006ff037e24 */ /* 0x000fc8000f8e00ff */
[----:B------:R-:W-:-:S04]  /*1b80*/  IMAD R0, R3, 0x8, R6 ;  /* 0x0000000803007824 */ /* 0x000fc800078e0206 */
[----:B------:R-:W-:-:S05]  /*1b90*/  VIADD R3, R0, 0x28 ;  /* 0x0000002800037836 */ /* 0x000fca0000000000 */
[----:B------:R-:W-:-:S04]  /*1ba0*/  PRMT R3, R152, 0x654, R3 ;  /* 0x0000065498037816 */ /* 0x000fc80000000003 */
[----:B------:R3:W-:Y:S03]  /*1bb0*/  SYNCS.ARRIVE.TRANS64.RED.A1T0 RZ, [R3+URZ], RZ ;  /* 0x000000ff03ff79a7 */ /* 0x0007e6000810043f */
.L_x_33:
[----:B------:R-:W-:Y:S05]  /*1bc0*/  BSYNC B0 ;  /* 0x0000000000007941 */ /* 0x000fea0003800000 */
.L_x_32:
[----:B------:R-:W-:Y:S05]  /*1bd0*/  @P1 BRA `(.L_x_30) ;  /* 0x0000000000041947 */ /* 0x000fea0003800000 */
[----:B------:R-:W-:Y:S01]  /*1be0*/  BPT.TRAP 0x1 ;  /* 0x000000040000795c */ /* 0x000fe20000300000 */
.L_x_30:
[----:B------:R-:W4:Y:S01]  /*1bf0*/  LDC R9, c[0x0][0x288] ;  /* 0x0000a200ff097b82 */ /* 0x000f220000000800 */
[--C-:B------:R-:W-:Y:S01]  /*1c00*/  SHF.R.U32.HI R0, RZ, 0x2, R18.reuse ;  /* 0x00000002ff007819 */ /* 0x100fe20000011612 */
[----:B------:R-:W-:Y:S01]  /*1c10*/  UIADD3 UR39, UR40, UR39, URZ ;  /* 0x0000002728277290 */ /* 0x000fe2000fffe03f */
[----:B01----:R-:W-:Y:S01]  /*1c20*/  SHF.R.U32.HI R5, RZ, 0x7, R18 ;  /* 0x00000007ff057819 */ /* 0x003fe20000011612 */
[----:B------:R-:W-:Y:S01]  /*1c30*/  ULDC UR7, c[0x0][0x284] ;  /* 0x0000a10000077ab9 */ /* 0x000fe20000000800 */
[----:B------:R-:W-:Y:S01]  /*1c40*/  LOP3.LUT R4, R18, 0x60, RZ, 0xc0, !PT ;  /* 0x0000006012047812 */ /* 0x000fe200078ec0ff */
[----:B------:R-:W-:Y:S01]  /*1c50*/  UISETP.GT.U32.AND UP0, UPT, UR39, 0x4, UPT ;  /* 0x000000042700788c */ /* 0x000fe2000bf04070 */
[----:B---3--:R-:W-:Y:S01]  /*1c60*/  LOP3.LUT R3, R0, 0x7, RZ, 0xc0, !PT ;  /* 0x0000000700037812 */ /* 0x008fe200078ec0ff */
[----:B------:R-:W-:Y:S01]  /*1c70*/  UISETP.GE.U32.AND UP1, UPT, UR40, 0x5, UPT ;  /* 0x000000052800788c */ /* 0x000fe2000bf26070 */
[----:B------:R-:W-:Y:S01]  /*1c80*/  LOP3.LUT R0, R5, 0x1, RZ, 0xc0, !PT ;  /* 0x0000000105007812 */ /* 0x000fe200078ec0ff */
[----:B------:R-:W-:Y:S01]  /*1c90*/  UISETP.LT.U32.AND UP0, UPT, UR40, 0x5, UP0 ;  /* 0x000000052800788c */ /* 0x000fe20008701070 */
[----:B------:R-:W-:Y:S01]  /*1ca0*/  SHF.R.U32.HI R6, RZ, 0x1, R4 ;  /* 0x00000001ff067819 */ /* 0x000fe20000011604 */
[----:B------:R-:W-:Y:S01]  /*1cb0*/  IMAD.SHL.U32 R4, R18, 0x2, RZ ;  /* 0x0000000212047824 */ /* 0x000fe200078e00ff */
[----:B------:R-:W-:Y:S01]  /*1cc0*/  SHF.R.S32.HI R14, RZ, 0x1f, R22 ;  /* 0x0000001fff0e7819 */ /* 0x000fe20000011416 */
[----:B------:R-:W-:Y:S01]  /*1cd0*/  IMAD.SHL.U32 R8, R0, 0x40, RZ ;  /* 0x0000004000087824 */ /* 0x000fe200078e00ff */
[--C-:B------:R-:W-:Y:S01]  /*1ce0*/  IADD3 R5, RZ, -R6, -R3.reuse ;  /* 0x80000006ff057210 */ /* 0x100fe20007ffe803 */
[----:B------:R-:W-:Y:S01]  /*1cf0*/  ULDC.64 UR8, c[0x0][0x5d0] ;  /* 0x0001740000087ab9 */ /* 0x000fe20000000a00 */
[----:B------:R-:W-:Y:S01]  /*1d00*/  LOP3.LUT R4, R4, 0x6, RZ, 0xc0, !PT ;  /* 0x0000000604047812 */ /* 0x000fe200078ec0ff */
[----:B------:R-:W-:Y:S01]  /*1d10*/  UIMAD.WIDE.U32 UR4, UR39, -0x33333333, URZ ;  /* 0xcccccccd270478a5 */ /* 0x000fe2000f8e003f */
[----:B------:R-:W-:Y:S01]  /*1d20*/  LOP3.LUT R3, R8, 0x40, R3, 0xe2, !PT ;  /* 0x0000004008037812 */ /* 0x000fe200078ee203 */
[----:B------:R-:W-:Y:S01]  /*1d30*/  IMAD R7, R0, -0x40, R5 ;  /* 0xffffffc000077824 */ /* 0x000fe200078e0205 */
[----:B------:R-:W-:Y:S01]  /*1d40*/  LOP3.LUT R0, R18, 0x3, RZ, 0xc0, !PT ;  /* 0x0000000312007812 */ /* 0x000fe200078ec0ff */
[----:B------:R-:W-:Y:S01]  /*1d50*/  USEL UR6, URZ, 0x1, !UP0 ;  /* 0x000000013f067887 */ /* 0x000fe2000c000000 */
[----:B------:R-:W-:Y:S01]  /*1d60*/  PRMT R8, R4, 0x6540, R153 ;  /* 0x0000654004087816 */ /* 0x000fe20000000099 */
[----:B------:R-:W-:Y:S01]  /*1d70*/  IMAD.SHL.U32 R153, R153, 0x100, RZ ;  /* 0x0000010099997824 */ /* 0x000fe200078e00ff */
[----:B------:R-:W-:Y:S01]  /*1d80*/  USHF.R.U32.HI UR4, URZ, 0x2, UR5 ;  /* 0x000000023f047899 */ /* 0x000fe20008011605 */
[----:B----4-:R-:W-:Y:S01]  /*1d90*/  IMAD R12, R0, -0x2, R9 ;  /* 0xfffffffe000c7824 */ /* 0x010fe200078e0209 */
[----:B------:R-:W-:Y:S01]  /*1da0*/  ULOP3.LUT UR38, UR38, UR6, URZ, 0x3c, !UPT ;  /* 0x0000000626267292 */ /* 0x000fe2000f8e3c3f */
[----:B------:R-:W-:Y:S01]  /*1db0*/  IMAD.SHL.U32 R0, R154, 0x80, RZ ;  /* 0x000000809a007824 */ /* 0x000fe200078e00ff */
[----:B------:R-:W-:Y:S01]  /*1dc0*/  ISETP.GE.AND P0, PT, R153, R9, PT ;  /* 0x000000099900720c */ /* 0x000fe20003f06270 */
[----:B------:R-:W-:Y:S01]  /*1dd0*/  IMAD R5, R14, UR8, RZ ;  /* 0x000000080e057c24 */ /* 0x000fe2000f8e02ff */
[--C-:B------:R-:W-:Y:S01]  /*1de0*/  SHF.R.S32.HI R9, RZ, 0x1f, R8.reuse ;  /* 0x0000001fff097819 */ /* 0x100fe20000011408 */
[----:B------:R-:W-:Y:S01]  /*1df0*/  IMAD.WIDE R10, R154, 0x80, RZ ;  /* 0x000000809a0a7825 */ /* 0x000fe200078e02ff */
[C---:B------:R-:W-:Y:S01]  /*1e00*/  ISETP.GE.OR P0, PT, R0.reuse, UR7, P0 ;  /* 0x0000000700007c0c */ /* 0x040fe20008706670 */
[----:B------:R-:W-:Y:S01]  /*1e10*/  UIMAD UR39, UR4, -0x5, UR39 ;  /* 0xfffffffb042778a4 */ /* 0x000fe2000f8e0227 */
[----:B------:R-:W-:Y:S01]  /*1e20*/  IADD3 R162, -R0, UR7, R7 ;  /* 0x0000000700a27c10 */ /* 0x000fe2000fffe107 */
[C---:B------:R-:W-:Y:S01]  /*1e30*/  IMAD R13, R22.reuse, UR9, R5 ;  /* 0x00000009160d7c24 */ /* 0x040fe2000f8e0205 */
[----:B------:R-:W-:Y:S01]  /*1e40*/  @UP1 ULOP3.LUT UR38, UR38, 0x1, UR4, 0x78, !UPT ;  /* 0x0000000126261892 */ /* 0x000fe2000f8e7804 */
[----:B------:R-:W-:Y:S01]  /*1e50*/  IMAD.WIDE.U32 R4, R22, UR8, R8 ;  /* 0x0000000816047c25 */ /* 0x000fe2000f8e0008 */
[----:B------:R-:W-:-:S03]  /*1e60*/  LOP3.LUT R163, R10, R3, R6, 0xfe, !PT ;  /* 0x000000030aa37212 */ /* 0x000fc600078efe06 */
[----:B------:R-:W-:Y:S02]  /*1e70*/  IMAD.IADD R5, R5, 0x1, R13 ;  /* 0x0000000105057824 */ /* 0x000fe400078e020d */
[----:B------:R-:W-:Y:S02]  /*1e80*/  IMAD.IADD R0, R12, 0x1, -R153 ;  /* 0x000000010c007824 */ /* 0x000fe400078e0a99 */
[----:B------:R-:W-:Y:S01]  /*1e90*/  IMAD.MOV.U32 R154, RZ, RZ, -0x1 ;  /* 0xffffffffff9a7424 */ /* 0x000fe200078e00ff */
[----:B------:R-:W-:Y:S06]  /*1ea0*/  @P0 BRA `(.L_x_34) ;  /* 0x0000006000a00947 */ /* 0x000fec0003800000 */
[----:B------:R-:W0:Y:S01]  /*1eb0*/  LDC.64 R12, c[0x0][0x5c8] ;  /* 0x00017200ff0c7b82 */ /* 0x000e220000000a00 */
[----:B------:R-:W-:Y:S01]  /*1ec0*/  ULDC.64 UR4, c[0x0][0x5c0] ;  /* 0x0001700000047ab9 */ /* 0x000fe20000000a00 */
[----:B------:R-:W-:Y:S01]  /*1ed0*/  BSSY B0, `(.L_x_34) ;  /* 0x0000625000007945 */ /* 0x000fe20003800000 */
[-C--:B0-----:R-:W-:Y:S02]  /*1ee0*/  IMAD R6, R11, R12.reuse, RZ ;  /* 0x0000000c0b067224 */ /* 0x081fe400078e02ff */
[----:B------:R-:W-:-:S04]  /*1ef0*/  IMAD.WIDE.U32 R4, R163, R12, R4 ;  /* 0x0000000ca3047225 */ /* 0x000fc800078e0004 */
[----:B------:R-:W-:Y:S01]  /*1f00*/  IMAD R3, R163, R13, R6 ;  /* 0x0000000da3037224 */ /* 0x000fe200078e0206 */
[----:B------:R-:W-:-:S03]  /*1f10*/  IADD3 R4, P0, R4, UR4, RZ ;  /* 0x0000000404047c10 */ /* 0x000fc6000ff1e0ff */
[----:B------:R-:W-:Y:S01]  /*1f20*/  IMAD.IADD R3, R5, 0x1, R3 ;  /* 0x0000000105037824 */ /* 0x000fe200078e0203 */
[----:B------:R-:W-:-:S04]  /*1f30*/  LEA R6, P1, R12, R4, 0x3 ;  /* 0x000000040c067211 */ /* 0x000fc800078218ff */
[----:B------:R-:W-:Y:S02]  /*1f40*/  IADD3.X R5, R3, UR5, RZ, P0, !PT ;  /* 0x0000000503057c10 */ /* 0x000fe400087fe4ff */
[----:B-----5:R-:W-:Y:S02]  /*1f50*/  ISETP.NE.AND P0, PT, R156, RZ, PT ;  /* 0x000000ff9c00720c */ /* 0x020fe40003f05270 */
[----:B------:R-:W-:-:S11]  /*1f60*/  LEA.HI.X R7, R12, R5, R13, 0x3, P1 ;  /* 0x000000050c077211 */ /* 0x000fd600008f1c0d */
[----:B------:R-:W-:Y:S05]  /*1f70*/  @!P0 BRA `(.L_x_35) ;  /* 0x0000004800608947 */ /* 0x000fea0003800000 */
[----:B------:R-:W0:Y:S01]  /*1f80*/  LDC.64 R158, c[0x0][0x5b0] ;  /* 0x00016c00ff9e7b82 */ /* 0x000e220000000a00 */
[----:B------:R-:W-:Y:S01]  /*1f90*/  ULDC.64 UR4, c[0x0][0x5b8] ;  /* 0x00016e0000047ab9 */ /* 0x000fe20000000a00 */
[----:B------:R-:W-:Y:S01]  /*1fa0*/  ISETP.GE.AND P1, PT, R162, 0x1, PT ;  /* 0x00000001a200780c */ /* 0x000fe20003f26270 */
[----:B------:R-:W-:Y:S01]  /*1fb0*/  IMAD R3, R14, UR4, RZ ;  /* 0x000000040e037c24 */ /* 0x000fe2000f8e02ff */
[----:B------:R-:W-:Y:S01]  /*1fc0*/  BSSY B1, `(.L_x_36) ;  /* 0x000000e000017945 */ /* 0x000fe20003800000 */
[----:B------:R-:W-:Y:S01]  /*1fd0*/  IMAD.WIDE.U32 R20, R22, UR4, R8 ;  /* 0x0000000416147c25 */ /* 0x000fe2000f8e0008 */
[----:B------:R-:W-:Y:S02]  /*1fe0*/  ISETP.LT.OR P5, PT, R0, 0x1, !P1 ;  /* 0x000000010000780c */ /* 0x000fe40004fa1670 */
[----:B------:R-:W1:Y:S01]  /*1ff0*/  LDC.64 R160, c[0x0][0x5a8] ;  /* 0x00016a00ffa07b82 */ /* 0x000e620000000a00 */
[----:B------:R-:W-:Y:S02]  /*2000*/  IMAD R3, R22, UR5, R3 ;  /* 0x0000000516037c24 */ /* 0x000fe4000f8e0203 */
[----:B------:R-:W-:-:S02]  /*2010*/  IMAD.MOV.U32 R14, RZ, RZ, R20 ;  /* 0x000000ffff0e7224 */ /* 0x000fc400078e0014 */
[----:B------:R-:W-:Y:S02]  /*2020*/  IMAD.IADD R15, R21, 0x1, R3 ;  /* 0x00000001150f7824 */ /* 0x000fe400078e0203 */
[-C--:B0-----:R-:W-:Y:S02]  /*2030*/  IMAD R10, R11, R158.reuse, RZ ;  /* 0x0000009e0b0a7224 */ /* 0x081fe400078e02ff */
[----:B------:R-:W-:-:S04]  /*2040*/  IMAD.WIDE.U32 R8, R163, R158, R14 ;  /* 0x0000009ea3087225 */ /* 0x000fc800078e000e */
[----:B------:R-:W-:Y:S01]  /*2050*/  IMAD R13, R163, R159, R10 ;  /* 0x0000009fa30d7224 */ /* 0x000fe200078e020a */
[----:B-1----:R-:W-:-:S04]  /*2060*/  IADD3 R8, P0, R8, R160, RZ ;  /* 0x000000a008087210 */ /* 0x002fc80007f1e0ff */
[----:B------:R-:W-:Y:S01]  /*2070*/  IADD3.X R9, R161, R9, R13, P0, !PT ;  /* 0x00000009a1097210 */ /* 0x000fe200007fe40d */
[----:B------:R-:W-:Y:S08]  /*2080*/  @P5 BRA `(.L_x_37) ;  /* 0x0000000000045947 */ /* 0x000ff00003800000 */
[----:B--2---:R0:W5:Y:S02]  /*2090*/  LDG.E.U8 R157, desc[UR36][R8.64] ;  /* 0x00000024089d7981 */ /* 0x004164000c1e1100 */
.L_x_37:
[----:B------:R-:W-:Y:S05]  /*20a0*/  BSYNC B1 ;  /* 0x0000000000017941 */ /* 0x000fea0003800000 */
.L_x_36:
[----:B-----5:R-:W-:Y:S01]  /*20b0*/  LOP3.LUT R3, R157, 0xffff, RZ, 0xc0, !PT ;  /* 0x0000ffff9d037812 */ /* 0x020fe200078ec0ff */
[----:B------:R-:W-:Y:S01]  /*20c0*/  IMAD.SHL.U32 R10, R158, 0x8, RZ ;  /* 0x000000089e0a7824 */ /* 0x000fe200078e00ff */
[----:B------:R-:W-:Y:S01]  /*20d0*/  ISETP.LT.OR P2, PT, R0, 0x2, !P1 ;  /* 0x000000020000780c */ /* 0x000fe20004f41670 */
[----:B------:R-:W-:Y:S01]  /*20e0*/  BSSY B1, `(.L_x_38) ;  /* 0x000000e000017945 */ /* 0x000fe20003800000 */
[----:B------:R-:W-:Y:S02]  /*20f0*/  PRMT R3, R3, 0x8880, RZ ;  /* 0x0000888003037816 */ /* 0x000fe400000000ff */
[----:B------:R-:W-:Y:S02]  /*2100*/  SHF.L.U64.HI R11, R158, 0x3, R159 ;  /* 0x000000039e0b7819 */ /* 0x000fe4000001029f */
[----:B------:R-:W-:Y:S01]  /*2110*/  ISETP.GE.AND P0, PT, R162, 0x9, PT ;  /* 0x00000009a200780c */ /* 0x000fe20003f06270 */
[----:B------:R-:W-:Y:S02]  /*2120*/  IMAD R12, R3, R156, RZ ;  /* 0x0000009c030c7224 */ /* 0x000fe400078e02ff */
[----:B------:R-:W-:-:S04]  /*2130*/  IMAD.WIDE.U32 R10, R163, R158, R10 ;  /* 0x0000009ea30a7225 */ /* 0x000fc800078e000a */
[----:B------:R-:W-:Y:S01]  /*2140*/  @!P5 IMAD R3, R24, R155, R12 ;  /* 0x0000009b1803d224 */ /* 0x000fe200078e020c */
[----:B------:R-:W-:Y:S01]  /*2150*/  IADD3 R10, P3, P4, R20, R160, R10 ;  /* 0x000000a0140a7210 */ /* 0x000fe20007c7e00a */
[----:B------:R-:W-:-:S03]  /*2160*/  IMAD.IADD R13, R13, 0x1, R11 ;  /* 0x000000010d0d7824 */ /* 0x000fc600078e020b */
[----:B------:R1:W-:Y:S01]  /*2170*/  @!P5 STG.E.U8 desc[UR36][R4.64], R3 ;  /* 0x000000030400d986 */ /* 0x0003e2000c101124 */
[----:B------:R-:W-:Y:S08]  /*2180*/  @P2 BRA `(.L_x_39) ;  /* 0x00000000000c2947 */ /* 0x000ff00003800000 */
[----:B--2---:R-:W1:Y:S02]  /*2190*/  LDG.E.U8 R157, desc[UR36][R8.64+0x1] ;  /* 0x00000124089d7981 */ /* 0x004e64000c1e1100 */
[----:B-1----:R-:W-:-:S05]  /*21a0*/  PRMT R3, R157, 0x8880, RZ ;  /* 0x000088809d037816 */ /* 0x002fca00000000ff */
[----:B------:R-:W-:-:S07]  /*21b0*/  IMAD R12, R3, R156, RZ ;  /* 0x0000009c030c7224 */ /* 0x000fce00078e02ff */
.L_x_39:
[----:B------:R-:W-:Y:S05]  /*21c0*/  BSYNC B1 ;  /* 0x0000000000017941 */ /* 0x000fea0003800000 */
.L_x_38:
[C---:B------:R-:W-:Y:S01]  /*21d0*/  ISETP.LT.OR P5, PT, R0.reuse, 0x1, !P0 ;  /* 0x000000010000780c */ /* 0x040fe200047a1670 */
[----:B------:R-:W-:Y:S01]  /*21e0*/  @!P2 IMAD R25, R25, R155, R12 ;  /* 0x0000009b1919a224 */ /* 0x000fe200078e020c */
[----:B------:R-:W-:Y:S01]  /*21f0*/  BSSY B1, `(.L_x_40) ;  /* 0x000000a000017945 */ /* 0x000fe20003800000 */
[----:B------:R-:W-:Y:S02]  /*2200*/  IADD3.X R11, R15, R161, R13, P3, P4 ;  /* 0x000000a10f0b7210 */ /* 0x000fe40001fe840d */
[C---:B------:R-:W-:Y:S01]  /*2210*/  ISETP.LT.OR P3, PT, R0.reuse, 0x2, !P0 ;  /* 0x000000020000780c */ /* 0x040fe20004761670 */
[----:B------:R3:W-:Y:S01]  /*2220*/  @!P2 STG.E.U8 desc[UR36][R4.64+0x1], R25 ;  /* 0x000001190400a986 */ /* 0x0007e2000c101124 */
[C---:B------:R-:W-:Y:S02]  /*2230*/  ISETP.LT.OR P4, PT, R0.reuse, 0x9, !P1 ;  /* 0x000000090000780c */ /* 0x040fe40004f81670 */
[----:B------:R-:W-:-:S04]  /*2240*/  ISETP.LT.OR P2, PT, R0, 0xa, !P1 ;  /* 0x0000000a0000780c */ /* 0x000fc80004f41670 */
[----:B------:R-:W-:Y:S09]  /*2250*/  @P5 BRA `(.L_x_41) ;  /* 0x00000000000c5947 */ /* 0x000ff20003800000 */
[----:B--2---:R-:W1:Y:S02]  /*2260*/  LDG.E.U8 R157, desc[UR36][R10.64] ;  /* 0x000000240a9d7981 */ /* 0x004e64000c1e1100 */
[----:B-1----:R-:W-:-:S05]  /*2270*/  PRMT R3, R157, 0x8880, RZ ;  /* 0x000088809d037816 */ /* 0x002fca00000000ff */
[----:B------:R-:W-:-:S07]  /*2280*/  IMAD R12, R3, R156, RZ ;  /* 0x0000009c030c7224 */ /* 0x000fce00078e02ff */
.L_x_41:
[----:B------:R-:W-:Y:S05]  /*2290*/  BSYNC B1 ;  /* 0x0000000000017941 */ /* 0x000fea0003800000 */
.L_x_40:
[----:B-1----:R-:W-:Y:S01]  /*22a0*/  @!P5 IMAD R3, R26, R155, R12 ;  /* 0x0000009b1a03d224 */ /* 0x002fe200078e020c */
[----:B------:R-:W-:Y:S04]  /*22b0*/  BSSY B1, `(.L_x_42) ;  /* 0x0000006000017945 */ /* 0x000fe80003800000 */
[----:B------:R1:W-:Y:S01]  /*22c0*/  @!P5 STG.E.U8 desc[UR36][R6.64], R3 ;  /* 0x000000030600d986 */ /* 0x0003e2000c101124 */
[----:B------:R-:W-:Y:S05]  /*22d0*/  @P3 BRA `(.L_x_43) ;  /* 0x00000000000c3947 */ /* 0x000fea0003800000 */
[----:B--2---:R-:W1:Y:S02]  /*22e0*/  LDG.E.U8 R157, desc[UR36][R10.64+0x1] ;  /* 0x000001240a9d7981 */ /* 0x004e64000c1e1100 */
[----:B-1----:R-:W-:-:S05]  /*22f0*/  PRMT R3, R157, 0x8880, RZ ;  /* 0x000088809d037816 */ /* 0x002fca00000000ff */
[----:B------:R-:W-:-:S07]  /*2300*/  IMAD R12, R3, R156, RZ ;  /* 0x0000009c030c7224 */ /* 0x000fce00078e02ff */
.L_x_43:
[----:B------:R-:W-:Y:S05]  /*2310*/  BSYNC B1 ;  /* 0x0000000000017941 */ /* 0x000fea0003800000 */
.L_x_42:
[----:B------:R-:W-:Y:S01]  /*2320*/  @!P3 IMAD R27, R27, R155, R12 ;  /* 0x0000009b1b1bb224 */ /* 0x000fe200078e020c */
[----:B------:R-:W-:Y:S04]  /*2330*/  BSSY B1, `(.L_x_44) ;  /* 0x0000006000017945 */ /* 0x000fe80003800000 */
[----:B------:R4:W-:Y:S01]  /*2340*/  @!P3 STG.E.U8 desc[UR36][R6.64+0x1], R27 ;  /* 0x0000011b0600b986 */ /* 0x0009e2000c101124 */
[----:B------:R-:W-:Y:S05]  /*2350*/  @P4 BRA `(.L_x_45) ;  /* 0x00000000000c4947 */ /* 0x000fea0003800000 */
[----:B--2---:R-:W1:Y:S02]  /*2360*/  LDG.E.U8 R157, desc[UR36][R8.64+0x8] ;  /* 0x00000824089d7981 */ /* 0x004e64000c1e1100 */
[----:B-1----:R-:W-:-:S05]  /*2370*/  PRMT R3, R157, 0x8880, RZ ;  /* 0x000088809d037816 */ /* 0x002fca00000000ff */
[----:B------:R-:W-:-:S07]  /*2380*/  IMAD R12, R3, R156, RZ ;  /* 0x0000009c030c7224 */ /* 0x000fce00078e02ff */
.L_x_45:
[----:B------:R-:W-:Y:S05]  /*2390*/  BSYNC B1 ;  /* 0x0000000000017941 */ /* 0x000fea0003800000 */
.L_x_44:
[----:B-1----:R-:W-:Y:S01]  /*23a0*/  @!P4 IMAD R3, R28, R155, R12 ;  /* 0x0000009b1c03c224 */ /* 0x002fe200078e020c */
[----:B------:R-:W-:Y:S04]  /*23b0*/  BSSY B1, `(.L_x_46) ;  /* 0x0000006000017945 */ /* 0x000fe80003800000 */
[----:B------:R1:W-:Y:S01]  /*23c0*/  @!P4 STG.E.U8 desc[UR36][R4.64+0x8], R3 ;  /* 0x000008030400c986 */ /* 0x0003e2000c101124 */
[----:B------:R-:W-:Y:S05]  /*23d0*/  @P2 BRA `(.L_x_47) ;  /* 0x00000000000c2947 */ /* 0x000fea0003800000 */
[----:B--2---:R-:W1:Y:S02]  /*23e0*/  LDG.E.U8 R157, desc[UR36][R8.64+0x9] ;  /* 0x00000924089d7981 */ /* 0x004e64000c1e1100 */
[----:B-1----:R-:W-:-:S05]  /*23f0*/  PRMT R3, R157, 0x8880, RZ ;  /* 0x000088809d037816 */ /* 0x002fca00000000ff */
[----:B------:R-:W-:-:S07]  /*2400*/  IMAD R12, R3, R156, RZ ;  /* 0x0000009c030c7224 */ /* 0x000fce00078e02ff */
.L_x_47:
[----:B------:R-:W-:Y:S05]  /*2410*/  BSYNC B1 ;  /* 0x0000000000017941 */ /* 0x000fea0003800000 */
.L_x_46:
[C---:B------:R-:W-:Y:S01]  /*2420*/  ISETP.LT.OR P4, PT, R0.reuse, 0x9, !P0 ;  /* 0x000000090000780c */ /* 0x040fe20004781670 */
[----:B------:R-:W-:Y:S01]  /*2430*/  @!P2 IMAD R29, R29, R155, R12 ;  /* 0x0000009b1d1da224 */ /* 0x000fe200078e020c */
[----:B------:R-:W-:Y:S01]  /*2440*/  BSSY B1, `(.L_x_48) ;  /* 0x0000009000017945 */ /* 0x000fe20003800000 */
[C---:B------:R-:W-:Y:S02]  /*2450*/  ISETP.LT.OR P3, PT, R0.reuse, 0xa, !P0 ;  /* 0x0000000a0000780c */ /* 0x040fe40004761670 */
[C---:B------:R-:W-:Y:S01]  /*2460*/  ISETP.LT.OR P5, PT, R0.reuse, 0x11, !P1 ;  /* 0x000000110000780c */ /* 0x040fe20004fa1670 */
[----:B------:R0:W-:Y:S01]  /*2470*/  @!P2 STG.E.U8 desc[UR36][R4.64+0x9], R29 ;  /* 0x0000091d0400a986 */ /* 0x0001e2000c101124 */
[----:B------:R-:W-:-:S06]  /*2480*/  ISETP.LT.OR P2, PT, R0, 0x12, !P1 ;  /* 0x000000120000780c */ /* 0x000fcc0004f41670 */
[----:B------:R-:W-:Y:S07]  /*2490*/  @P4 BRA `(.L_x_49) ;  /* 0x00000000000c4947 */ /* 0x000fee0003800000 */
[----:B--2---:R-:W1:Y:S02]  /*24a0*/  LDG.E.U8 R157, desc[UR36][R10.64+0x8] ;  /* 0x000008240a9d7981 */ /* 0x004e64000c1e1100 */
[----:B-1----:R-:W-:-:S05]  /*24b0*/  PRMT R3, R157, 0x8880, RZ ;  /* 0x000088809d037816 */ /* 0x002fca00000000ff */
[----:B------:R-:W-:-:S07]  /*24c0*/  IMAD R12, R3, R156, RZ ;  /* 0x0000009c030c7224 */ /* 0x000fce00078e02ff */
.L_x_49:
[----:B------:R-:W-:Y:S05]  /*24d0*/  BSYNC B1 ;  /* 0x0000000000017941 */ /* 0x000fea0003800000 */
.L_x_48:
[----:B-1----:R-:W-:Y:S01]  /*24e0*/  @!P4 IMAD R3, R30, R155, R12 ;  /* 0x0000009b1e03c224 */ /* 0x002fe200078e020c */
[----:B------:R-:W-:Y:S04]  /*24f0*/  BSSY B1, `(.L_x_50) ;  /* 0x0000006000017945 */ /* 0x000fe80003800000 */
[----:B------:R1:W-:Y:S01]  /*2500*/  @!P4 STG.E.U8 desc[UR36][R6.64+0x8], R3 ;  /* 0x000008030600c986 */ /* 0x0003e2000c101124 */
[----:B------:R-:W-:Y:S05]  /*2510*/  @P3 BRA `(.L_x_51) ;  /* 0x00000000000c3947 */ /* 0x000fea0003800000 */
[----:B--2---:R-:W1:Y:S02]  /*2520*/  LDG.E.U8 R157, desc[UR36][R10.64+0x9] ;  /* 0x000009240a9d7981 */ /* 0x004e64000c1e1100 */
[----:B-1----:R-:W-:-:S05]  /*2530*/  PRMT R3, R157, 0x8880, RZ ;  /* 0x000088809d037816 */ /* 0x002fca00000000ff */
[----:B------:R-:W-:-:S07]  /*2540*/  IMAD R12, R3, R156, RZ ;  /* 0x0000009c030c7224 */ /* 0x000fce00078e02ff */
.L_x_51:
[----:B------:R-:W-:Y:S05]  /*2550*/  BSYNC B1 ;  /* 0x0000000000017941 */ /* 0x000fea0003800000 */
.L_x_50:
[----:B------:R-:W-:Y:S01]  /*2560*/  @!P3 IMAD R31, R31, R155, R12 ;  /* 0x0000009b1f1fb224 */ /* 0x000fe200078e020c */
[----:B------:R-:W-:Y:S04]  /*2570*/  BSSY B1, `(.L_x_52) ;  /* 0x0000006000017945 */ /* 0x000fe80003800000 */
[----:B------:R0:W-:Y:S01]  /*2580*/  @!P3 STG.E.U8 desc[UR36][R6.64+0x9], R31 ;  /* 0x0000091f0600b986 */ /* 0x0001e2000c101124 */
[----:B------:R-:W-:Y:S05]  /*2590*/  @P5 BRA `(.L_x_53) ;  /* 0x00000000000c5947 */ /* 0x000fea0003800000 */
[----:B--2---:R-:W1:Y:S02]  /*25a0*/  LDG.E.U8 R157, desc[UR36][R8.64+0x10] ;  /* 0x00001024089d7981 */ /* 0x004e64000c1e1100 */
[----:B-1----:R-:W-:-:S05]  /*25b0*/  PRMT R3, R157, 0x8880, RZ ;  /* 0x000088809d037816 */ /* 0x002fca00000000ff */
[----:B------:R-:W-:-:S07]  /*25c0*/  IMAD R12, R3, R156, RZ ;  /* 0x0000009c030c7224 */ /* 0x000fce00078e02ff */
.L_x_53:
[----:B------:R-:W-:Y:S05]  /*25d0*/  BSYNC B1 ;  /* 0x0000000000017941 */ /* 0x000fea0003800000 */
.L_x_52:
[----:B-1----:R-:W-:Y:S01]  /*25e0*/  @!P5 IMAD R3, R32, R155, R12 ;  /* 0x0000009b2003d224 */ /* 0x002fe200078e020c */
[----:B------:R-:W-:Y:S04]  /*25f0*/  BSSY B1, `(.L_x_54) ;  /* 0x0000006000017945 */ /* 0x000fe80003800000 */
[----:B------:R1:W-:Y:S01]  /*2600*/  @!P5 STG.E.U8 desc[UR36][R4.64+0x10], R3 ;  /* 0x000010030400d986 */ /* 0x0003e2000c101124 */
[----:B------:R-:W-:Y:S05]  /*2610*/  @P2 BRA `(.L_x_55) ;  /* 0x00000000000c2947 */ /* 0x000fea0003800000 */
[----:B--2---:R-:W1:Y:S02]  /*2620*/  LDG.E.U8 R157, desc[UR36][R8.64+0x11] ;  /* 0x00001124089d7981 */ /* 0x004e64000c1e1100 */
[----:B-1----:R-:W-:-:S05]  /*2630*/  PRMT R3, R157, 0x8880, RZ ;  /* 0x000088809d037816 */ /* 0x002fca00000000ff */
[----:B------:R-:W-:-:S07]  /*2640*/  IMAD R12, R3, R156, RZ ;  /* 0x0000009c030c7224 */ /* 0x000fce00078e02ff */
.L_x_55:
[----:B------:R-:W-:Y:S05]  /*2650*/  BSYNC B1 ;  /* 0x0000000000017941 */ /* 0x000fea0003800000 */
.L_x_54:
        /* <DEDUP_REMOVED lines=11> */
.L_x_57:
[----:B------:R-:W-:Y:S05]  /*2710*/  BSYNC B1 ;  /* 0x0000000000017941 */ /* 0x000fea0003800000 */
.L_x_56:
[----:B-1----:R-:W-:Y:S01]  /*2720*/  @!P4 IMAD R3, R34, R155, R12 ;  /* 0x0000009b2203c224 */ /* 0x002fe200078e020c */
[----:B------:R-:W-:Y:S04]  /*2730*/  BSSY B1, `(.L_x_58) ;  /* 0x0000006000017945 */ /* 0x000fe80003800000 */
[----:B------:R1:W-:Y:S01]  /*2740*/  @!P4 STG.E.U8 desc[UR36][R6.64+0x10], R3 ;  /* 0x000010030600c986 */ /* 0x0003e2000c101124 */
[----:B------:R-:W-:Y:S05]  /*2750*/  @P3 BRA `(.L_x_59) ;  /* 0x00000000000c3947 */ /* 0x000fea0003800000 */
[----:B--2---:R-:W1:Y:S02]  /*2760*/  LDG.E.U8 R157, desc[UR36][R10.64+0x11] ;  /* 0x000011240a9d7981 */ /* 0x004e64000c1e1100 */
[----:B-1----:R-:W-:-:S05]  /*2770*/  PRMT R3, R157, 0x8880, RZ ;  /* 0x000088809d037816 */ /* 0x002fca00000000ff */
[----:B------:R-:W-:-:S07]  /*2780*/  IMAD R12, R3, R156, RZ ;  /* 0x0000009c030c7224 */ /* 0x000fce00078e02ff */
.L_x_59:
[----:B------:R-:W-:Y:S05]  /*2790*/  BSYNC B1 ;  /* 0x0000000000017941 */ /* 0x000fea0003800000 */
.L_x_58:
[----:B------:R-:W-:Y:S01]  /*27a0*/  @!P3 IMAD R35, R35, R155, R12 ;  /* 0x0000009b2323b224 */ /* 0x000fe200078e020c */
[----:B------:R-:W-:Y:S04]  /*27b0*/  BSSY B1, `(.L_x_60) ;  /* 0x0000006000017945 */ /* 0x000fe80003800000 */
[----:B------:R0:W-:Y:S01]  /*27c0*/  @!P3 STG.E.U8 desc[UR36][R6.64+0x11], R35 ;  /* 0x000011230600b986 */ /* 0x0001e2000c101124 */
[----:B------:R-:W-:Y:S05]  /*27d0*/  @P5 BRA `(.L_x_61) ;  /* 0x00000000000c5947 */ /* 0x000fea0003800000 */
[----:B--2---:R-:W1:Y:S02]  /*27e0*/  LDG.E.U8 R157, desc[UR36][R8.64+0x18] ;  /* 0x00001824089d7981 */ /* 0x004e64000c1e1100 */
[----:B-1----:R-:W-:-:S05]  /*27f0*/  PRMT R3, R157, 0x8880, RZ ;  /* 0x000088809d037816 */ /* 0x002fca00000000ff */
[----:B------:R-:W-:-:S07]  /*2800*/  IMAD R12, R3, R156, RZ ;  /* 0x0000009c030c7224 */ /* 0x000fce00078e02ff */
.L_x_61:
[----:B------:R-:W-:Y:S05]  /*2810*/  BSYNC B1 ;  /* 0x0000000000017941 */ /* 0x000fea0003800000 */
.L_x_60:
[----:B-1----:R-:W-:Y:S01]  /*2820*/  @!P5 IMAD R3, R36, R155, R12 ;  /* 0x0000009b2403d224 */ /* 0x002fe200078e020c */
[----:B------:R-:W-:Y:S04]  /*2830*/  BSSY B1, `(.L_x_62) ;  /* 0x0000006000017945 */ /* 0x000fe80003800000 */
[----:B------:R1:W-:Y:S01]  /*2840*/  @!P5 STG.E.U8 desc[UR36][R4.64+0x18], R3 ;  /* 0x000018030400d986 */ /* 0x0003e2000c101124 */
[----:B------:R-:W-:Y:S05]  /*2850*/  @P2 BRA `(.L_x_63) ;  /* 0x00000000000c2947 */ /* 0x000fea0003800000 */
[----:B--2---:R-:W1:Y:S02]  /*2860*/  LDG.E.U8 R157, desc[UR36][R8.64+0x19] ;  /* 0x00001924089d7981 */ /* 0x004e64000c1e1100 */
[----:B-1----:R-:W-:-:S05]  /*2870*/  PRMT R3, R157, 0x8880, RZ ;  /* 0x000088809d037816 */ /* 0x002fca00000000ff */
[----:B------:R-:W-:-:S07]  /*2880*/  IMAD R12, R3, R156, RZ ;  /* 0x0000009c030c7224 */ /* 0x000fce00078e02ff */
.L_x_63:
[----:B------:R-:W-:Y:S05]  /*2890*/  BSYNC B1 ;  /* 0x0000000000017941 */ /* 0x000fea0003800000 */
.L_x_62:
        /* <DEDUP_REMOVED lines=11> */
.L_x_65:
[----:B------:R-:W-:Y:S05]  /*2950*/  BSYNC B1 ;  /* 0x0000000000017941 */ /* 0x000fea0003800000 */
.L_x_64:
[----:B-1----:R-:W-:Y:S01]  /*2960*/  @!P4 IMAD R3, R38, R155, R12 ;  /* 0x0000009b2603c224 */ /* 0x002fe200078e020c */
[----:B------:R-:W-:Y:S04]  /*2970*/  BSSY B1, `(.L_x_66) ;  /* 0x0000006000017945 */ /* 0x000fe80003800000 */
[----:B------:R1:W-:Y:S01]  /*2980*/  @!P4 STG.E.U8 desc[UR36][R6.64+0x18], R3 ;  /* 0x000018030600c986 */ /* 0x0003e2000c101124 */
[----:B------:R-:W-:Y:S05]  /*2990*/  @P3 BRA `(.L_x_67) ;  /* 0x00000000000c3947 */ /* 0x000fea0003800000 */
[----:B--2---:R-:W1:Y:S02]  /*29a0*/  LDG.E.U8 R157, desc[UR36][R10.64+0x19] ;  /* 0x000019240a9d7981 */ /* 0x004e64000c1e1100 */
[----:B-1----:R-:W-:-:S05]  /*29b0*/  PRMT R3, R157, 0x8880, RZ ;  /* 0x000088809d037816 */ /* 0x002fca00000000ff */
[----:B------:R-:W-:-:S07]  /*29c0*/  IMAD R12, R3, R156, RZ ;  /* 0x0000009c030c7224 */ /* 0x000fce00078e02ff */
.L_x_67:
[----:B------:R-:W-:Y:S05]  /*29d0*/  BSYNC B1 ;  /* 0x0000000000017941 */ /* 0x000fea0003800000 */
.L_x_66:
[----:B------:R-:W-:Y:S01]  /*29e0*/  @!P3 IMAD R39, R39, R155, R12 ;  /* 0x0000009b2727b224 */ /* 0x000fe200078e020c */
[----:B------:R-:W-:Y:S04]  /*29f0*/  BSSY B1, `(.L_x_68) ;  /* 0x0000006000017945 */ /* 0x000fe80003800000 */
[----:B------:R0:W-:Y:S01]  /*2a00*/  @!P3 STG.E.U8 desc[UR36][R6.64+0x19], R39 ;  /* 0x000019270600b986 */ /* 0x0001e2000c101124 */
[----:B------:R-:W-:Y:S05]  /*2a10*/  @P5 BRA `(.L_x_69) ;  /* 0x00000000000c5947 */ /* 0x000fea0003800000 */
[----:B--2---:R-:W1:Y:S02]  /*2a20*/  LDG.E.U8 R157, desc[UR36][R8.64+0x20] ;  /* 0x00002024089d7981 */ /* 0x004e64000c1e1100 */
[----:B-1----:R-:W-:-:S05]  /*2a30*/  PRMT R3, R157, 0x8880, RZ ;  /* 0x000088809d037816 */ /* 0x002fca00000000ff */
[----:B------:R-:W-:-:S07]  /*2a40*/  IMAD R12, R3, R156, RZ ;  /* 0x0000009c030c7224 */ /* 0x000fce00078e02ff */
.L_x_69:
[----:B------:R-:W-:Y:S05]  /*2a50*/  BSYNC B1 ;  /* 0x0000000000017941 */ /* 0x000fea0003800000 */
.L_x_68:
[----:B-1----:R-:W-:Y:S01]  /*2a60*/  @!P5 IMAD R3, R40, R155, R12 ;  /* 0x0000009b2803d224 */ /* 0x002fe200078e020c */
[----:B------:R-:W-:Y:S04]  /*2a70*/  BSSY B1, `(.L_x_70) ;  /* 0x0000006000017945 */ /* 0x000fe80003800000 */
[----:B------:R1:W-:Y:S01]  /*2a80*/  @!P5 STG.E.U8 desc[UR36][R4.64+0x20], R3 ;  /* 0x000020030400d986 */ /* 0x0003e2000c101124 */
[----:B------:R-:W-:Y:S05]  /*2a90*/  @P2 BRA `(.L_x_71) ;  /* 0x00000000000c2947 */ /* 0x000fea0003800000 */
[----:B--2---:R-:W1:Y:S02]  /*2aa0*/  LDG.E.U8 R157, desc[UR36][R8.64+0x21] ;  /* 0x00002124089d7981 */ /* 0x004e64000c1e1100 */
[----:B-1----:R-:W-:-:S05]  /*2ab0*/  PRMT R3, R157, 0x8880, RZ ;  /* 0x000088809d037816 */ /* 0x002fca00000000ff */
[----:B------:R-:W-:-:S07]  /*2ac0*/  IMAD R12, R3, R156, RZ ;  /* 0x0000009c030c7224 */ /* 0x000fce00078e02ff */
.L_x_71:
[----:B------:R-:W-:Y:S05]  /*2ad0*/  BSYNC B1 ;  /* 0x0000000000017941 */ /* 0x000fea0003800000 */
.L_x_70:
        /* <DEDUP_REMOVED lines=11> */
.L_x_73:
[----:B------:R-:W-:Y:S05]  /*2b90*/  BSYNC B1 ;  /* 0x0000000000017941 */ /* 0x000fea0003800000 */
.L_x_72:
[----:B-1----:R-:W-:Y:S01]  /*2ba0*/  @!P4 IMAD R3, R42, R155, R12 ;  /* 0x0000009b2a03c224 */ /* 0x002fe200078e020c */
[----:B------:R-:W-:Y:S04]  /*2bb0*/  BSSY B1, `(.L_x_74) ;  /* 0x0000006000017945 */ /* 0x000fe80003800000 */
[----:B------:R1:W-:Y:S01]  /*2bc0*/  @!P4 STG.E.U8 desc[UR36][R6.64+0x20], R3 ;  /* 0x000020030600c986 */ /* 0x0003e2000c101124 */
[----:B------:R-:W-:Y:S05]  /*2bd0*/  @P3 BRA `(.L_x_75) ;  /* 0x00000000000c3947 */ /* 0x000fea0003800000 */
[----:B--2---:R-:W1:Y:S02]  /*2be0*/  LDG.E.U8 R157, desc[UR36][R10.64+0x21] ;  /* 0x000021240a9d7981 */ /* 0x004e64000c1e1100 */
[----:B-1----:R-:W-:-:S05]  /*2bf0*/  PRMT R3, R157, 0x8880, RZ ;  /* 0x000088809d037816 */ /* 0x002fca00000000ff */
[----:B------:R-:W-:-:S07]  /*2c00*/  IMAD R12, R3, R156, RZ ;  /* 0x0000009c030c7224 */ /* 0x000fce00078e02ff */
.L_x_75:
[----:B------:R-:W-:Y:S05]  /*2c10*/  BSYNC B1 ;  /* 0x0000000000017941 */ /* 0x000fea0003800000 */
.L_x_74:
[----:B------:R-:W-:Y:S01]  /*2c20*/  @!P3 IMAD R43, R43, R155, R12 ;  /* 0x0000009b2b2bb224 */ /* 0x000fe200078e020c */
[----:B------:R-:W-:Y:S04]  /*2c30*/  BSSY B1, `(.L_x_76) ;  /* 0x0000006000017945 */ /* 0x000fe80003800000 */
[----:B------:R0:W-:Y:S01]  /*2c40*/  @!P3 STG.E.U8 desc[UR36][R6.64+0x21], R43 ;  /* 0x0000212b0600b986 */ /* 0x0001e2000c101124 */
[----:B------:R-:W-:Y:S05]  /*2c50*/  @P5 BRA `(.L_x_77) ;  /* 0x00000000000c5947 */ /* 0x000fea0003800000 */
[----:B--2---:R-:W1:Y:S02]  /*2c60*/  LDG.E.U8 R157, desc[UR36][R8.64+0x28] ;  /* 0x00002824089d7981 */ /* 0x004e64000c1e1100 */
[----:B-1----:R-:W-:-:S05]  /*2c70*/  PRMT R3, R157, 0x8880, RZ ;  /* 0x000088809d037816 */ /* 0x002fca00000000ff */
[----:B------:R-:W-:-:S07]  /*2c80*/  IMAD R12, R3, R156, RZ ;  /* 0x0000009c030c7224 */ /* 0x000fce00078e02ff */
.L_x_77:
[----:B------:R-:W-:Y:S05]  /*2c90*/  BSYNC B1 ;  /* 0x0000000000017941 */ /* 0x000fea0003800000 */
.L_x_76:
[----:B-1----:R-:W-:Y:S01]  /*2ca0*/  @!P5 IMAD R3, R44, R155, R12 ;  /* 0x0000009b2c03d224 */ /* 0x002fe200078e020c */
[----:B------:R-:W-:Y:S04]  /*2cb0*/  BSSY B1, `(.L_x_78) ;  /* 0x0000006000017945 */ /* 0x000fe80003800000 */
[----:B------:R1:W-:Y:S01]  /*2cc0*/  @!P5 STG.E.U8 desc[UR36][R4.64+0x28], R3 ;  /* 0x000028030400d986 */ /* 0x0003e2000c101124 */
[----:B------:R-:W-:Y:S05]  /*2cd0*/  @P2 BRA `(.L_x_79) ;  /* 0x00000000000c2947 */ /* 0x000fea0003800000 */
[----:B--2---:R-:W1:Y:S02]  /*2ce0*/  LDG.E.U8 R157, desc[UR36][R8.64+0x29] ;  /* 0x00002924089d7981 */ /* 0x004e64000c1e1100 */
[----:B-1----:R-:W-:-:S05]  /*2cf0*/  PRMT R3, R157, 0x8880, RZ ;  /* 0x000088809d037816 */ /* 0x002fca00000000ff */
[----:B------:R-:W-:-:S07]  /*2d00*/  IMAD R12, R3, R156, RZ ;  /* 0x0000009c030c7224 */ /* 0x000fce00078e02ff */
.L_x_79:
[----:B------:R-:W-:Y:S05]  /*2d10*/  BSYNC B1 ;  /* 0x0000000000017941 */ /* 0x000fea0003800000 */
.L_x_78:
        /* <DEDUP_REMOVED lines=11> */
.L_x_81:
[----:B------:R-:W-:Y:S05]  /*2dd0*/  BSYNC B1 ;  /* 0x0000000000017941 */ /* 0x000fea0003800000 */
.L_x_80:
[----:B-1----:R-:W-:Y:S01]  /*2de0*/  @!P4 IMAD R3, R46, R155, R12 ;  /* 0x0000009b2e03c224 */ /* 0x002fe200078e020c */
[----:B------:R-:W-:Y:S04]  /*2df0*/  BSSY B1, `(.L_x_82) ;  /* 0x0000006000017945 */ /* 0x000fe80003800000 */
[----:B------:R1:W-:Y:S01]  /*2e00*/  @!P4 STG.E.U8 desc[UR36][R6.64+0x28], R3 ;  /* 0x000028030600c986 */ /* 0x0003e2000c101124 */
[----:B------:R-:W-:Y:S05]  /*2e10*/  @P3 BRA `(.L_x_83) ;  /* 0x00000000000c3947 */ /* 0x000fea0003800000 */
[----:B--2---:R-:W1:Y:S02]  /*2e20*/  LDG.E.U8 R157, desc[UR36][R10.64+0x29] ;  /* 0x000029240a9d7981 */ /* 0x004e64000c1e1100 */
[----:B-1----:R-:W-:-:S05]  /*2e30*/  PRMT R3, R157, 0x8880, RZ ;  /* 0x000088809d037816 */ /* 0x002fca00000000ff */
[----:B------:R-:W-:-:S07]  /*2e40*/  IMAD R12, R3, R156, RZ ;  /* 0x0000009c030c7224 */ /* 0x000fce00078e02ff */
.L_x_83:
[----:B------:R-:W-:Y:S05]  /*2e50*/  BSYNC B1 ;  /* 0x0000000000017941 */ /* 0x000fea0003800000 */
.L_x_82:
[----:B------:R-:W-:Y:S01]  /*2e60*/  @!P3 IMAD R47, R47, R155, R12 ;  /* 0x0000009b2f2fb224 */ /* 0x000fe200078e020c */
[----:B------:R-:W-:Y:S04]  /*2e70*/  BSSY B1, `(.L_x_84) ;  /* 0x0000006000017945 */ /* 0x000fe80003800000 */
[----:B------:R0:W-:Y:S01]  /*2e80*/  @!P3 STG.E.U8 desc[UR36][R6.64+0x29], R47 ;  /* 0x0000292f0600b986 */ /* 0x0001e2000c101124 */
[----:B------:R-:W-:Y:S05]  /*2e90*/  @P5 BRA `(.L_x_85) ;  /* 0x00000000000c5947 */ /* 0x000fea0003800000 */
[----:B--2---:R-:W1:Y:S02]  /*2ea0*/  LDG.E.U8 R157, desc[UR36][R8.64+0x30] ;  /* 0x00003024089d7981 */ /* 0x004e64000c1e1100 */
[----:B-1----:R-:W-:-:S05]  /*2eb0*/  PRMT R3, R157, 0x8880, RZ ;  /* 0x000088809d037816 */ /* 0x002fca00000000ff */
[----:B------:R-:W-:-:S07]  /*2ec0*/  IMAD R12, R3, R156, RZ ;  /* 0x0000009c030c7224 */ /* 0x000fce00078e02ff */
.L_x_85:
[----:B------:R-:W-:Y:S05]  /*2ed0*/  BSYNC B1 ;  /* 0x0000000000017941 */ /* 0x000fea0003800000 */
.L_x_84:
[----:B-1----:R-:W-:Y:S01]  /*2ee0*/  @!P5 IMAD R3, R48, R155, R12 ;  /* 0x0000009b3003d224 */ /* 0x002fe200078e020c */
[----:B------:R-:W-:Y:S04]  /*2ef0*/  BSSY B1, `(.L_x_86) ;  /* 0x0000006000017945 */ /* 0x000fe80003800000 */
[----:B------:R1:W-:Y:S01]  /*2f00*/  @!P5 STG.E.U8 desc[UR36][R4.64+0x30], R3 ;  /* 0x000030030400d986 */ /* 0x0003e2000c101124 */
[----:B------:R-:W-:Y:S05]  /*2f10*/  @P2 BRA `(.L_x_87) ;  /* 0x00000000000c2947 */ /* 0x000fea0003800000 */
[----:B--2---:R-:W1:Y:S02]  /*2f20*/  LDG.E.U8 R157, desc[UR36][R8.64+0x31] ;  /* 0x00003124089d7981 */ /* 0x004e64000c1e1100 */
[----:B-1----:R-:W-:-:S05]  /*2f30*/  PRMT R3, R157, 0x8880, RZ ;  /* 0x000088809d037816 */ /* 0x002fca00000000ff */
[----:B------:R-:W-:-:S07]  /*2f40*/  IMAD R12, R3, R156, RZ ;  /* 0x0000009c030c7224 */ /* 0x000fce00078e02ff */
.L_x_87:
[----:B------:R-:W-:Y:S05]  /*2f50*/  BSYNC B1 ;  /* 0x0000000000017941 */ /* 0x000fea0003800000 */
.L_x_86:
        /* <DEDUP_REMOVED lines=11> */
.L_x_89:
[----:B------:R-:W-:Y:S05]  /*3010*/  BSYNC B1 ;  /* 0x0000000000017941 */ /* 0x000fea0003800000 */
.L_x_88:
[----:B-1----:R-:W-:Y:S01]  /*3020*/  @!P4 IMAD R3, R50, R155, R12 ;  /* 0x0000009b3203c224 */ /* 0x002fe200078e020c */
[----:B------:R-:W-:Y:S04]  /*3030*/  BSSY B1, `(.L_x_90) ;  /* 0x0000006000017945 */ /* 0x000fe80003800000 */
[----:B------:R1:W-:Y:S01]  /*3040*/  @!P4 STG.E.U8 desc[UR36][R6.64+0x30], R3 ;  /* 0x000030030600c986 */ /* 0x0003e2000c101124 */
[----:B------:R-:W-:Y:S05]  /*3050*/  @P3 BRA `(.L_x_91) ;  /* 0x00000000000c3947 */ /* 0x000fea0003800000 */
[----:B--2---:R-:W1:Y:S02]  /*3060*/  LDG.E.U8 R157, desc[UR36][R10.64+0x31] ;  /* 0x000031240a9d7981 */ /* 0x004e64000c1e1100 */
[----:B-1----:R-:W-:-:S05]  /*3070*/  PRMT R3, R157, 0x8880, RZ ;  /* 0x000088809d037816 */ /* 0x002fca00000000ff */
[----:B------:R-:W-:-:S07]  /*3080*/  IMAD R12, R3, R156, RZ ;  /* 0x0000009c030c7224 */ /* 0x000fce00078e02ff */
.L_x_91:
[----:B------:R-:W-:Y:S05]  /*3090*/  BSYNC B1 ;  /* 0x0000000000017941 */ /* 0x000fea0003800000 */
.L_x_90:
[----:B------:R-:W-:Y:S01]  /*30a0*/  @!P3 IMAD R51, R51, R155, R12 ;  /* 0x0000009b3333b224 */ /* 0x000fe200078e020c */
[----:B------:R-:W-:Y:S04]  /*30b0*/  BSSY B1, `(.L_x_92) ;  /* 0x0000006000017945 */ /* 0x000fe80003800000 */
[----:B------:R0:W-:Y:S01]  /*30c0*/  @!P3 STG.E.U8 desc[UR36][R6.64+0x31], R51 ;  /* 0x000031330600b986 */ /* 0x0001e2000c101124 */
[----:B------:R-:W-:Y:S05]  /*30d0*/  @P5 BRA `(.L_x_93) ;  /* 0x00000000000c5947 */ /* 0x000fea0003800000 */
[----:B--2---:R-:W1:Y:S02]  /*30e0*/  LDG.E.U8 R157, desc[UR36][R8.64+0x38] ;  /* 0x00003824089d7981 */ /* 0x004e64000c1e1100 */
[----:B-1----:R-:W-:-:S05]  /*30f0*/  PRMT R3, R157, 0x8880, RZ ;  /* 0x000088809d037816 */ /* 0x002fca00000000ff */
[----:B------:R-:W-:-:S07]  /*3100*/  IMAD R12, R3, R156, RZ ;  /* 0x0000009c030c7224 */ /* 0x000fce00078e02ff */
.L_x_93:
[----:B------:R-:W-:Y:S05]  /*3110*/  BSYNC B1 ;  /* 0x0000000000017941 */ /* 0x000fea0003800000 */
.L_x_92:
[----:B-1----:R-:W-:Y:S01]  /*3120*/  @!P5 IMAD R3, R52, R155, R12 ;  /* 0x0000009b3403d224 */ /* 0x002fe200078e020c */
[----:B------:R-:W-:Y:S04]  /*3130*/  BSSY B1, `(.L_x_94) ;  /* 0x0000006000017945 */ /* 0x000fe80003800000 */
[----:B------:R1:W-:Y:S01]  /*3140*/  @!P5 STG.E.U8 desc[UR36][R4.64+0x38], R3 ;  /* 0x000038030400d986 */ /* 0x0003e2000c101124 */
[----:B------:R-:W-:Y:S05]  /*3150*/  @P2 BRA `(.L_x_95) ;  /* 0x00000000000c2947 */ /* 0x000fea0003800000 */
[----:B--2---:R-:W1:Y:S02]  /*3160*/  LDG.E.U8 R157, desc[UR36][R8.64+0x39] ;  /* 0x00003924089d7981 */ /* 0x004e64000c1e1100 */
[----:B-1----:R-:W-:-:S05]  /*3170*/  PRMT R3, R157, 0x8880, RZ ;  /* 0x000088809d037816 */ /* 0x002fca00000000ff */
[----:B------:R-:W-:-:S07]  /*3180*/  IMAD R12, R3, R156, RZ ;  /* 0x0000009c030c7224 */ /* 0x000fce00078e02ff */
.L_x_95:
[----:B------:R-:W-:Y:S05]  /*3190*/  BSYNC B1 ;  /* 0x0000000000017941 */ /* 0x000fea0003800000 */
.L_x_94:
        /* <DEDUP_REMOVED lines=11> */
.L_x_97:
[----:B------:R-:W-:Y:S05]  /*3250*/  BSYNC B1 ;  /* 0x0000000000017941 */ /* 0x000fea0003800000 */
.L_x_96:
[----:B-1----:R-:W-:Y:S01]  /*3260*/  @!P4 IMAD R3, R54, R155, R12 ;  /* 0x0000009b3603c224 */ /* 0x002fe200078e020c */
[----:B------:R-:W-:Y:S04]  /*3270*/  BSSY B1, `(.L_x_98) ;  /* 0x0000006000017945 */ /* 0x000fe80003800000 */
[----:B------:R1:W-:Y:S01]  /*3280*/  @!P4 STG.E.U8 desc[UR36][R6.64+0x38], R3 ;  /* 0x000038030600c986 */ /* 0x0003e2000c101124 */
[----:B------:R-:W-:Y:S05]  /*3290*/  @P3 BRA `(.L_x_99) ;  /* 0x00000000000c3947 */ /* 0x000fea0003800000 */
[----:B--2---:R-:W1:Y:S02]  /*32a0*/  LDG.E.U8 R157, desc[UR36][R10.64+0x39] ;  /* 0x000039240a9d7981 */ /* 0x004e64000c1e1100 */
[----:B-1----:R-:W-:-:S05]  /*32b0*/  PRMT R3, R157, 0x8880, RZ ;  /* 0x000088809d037816 */ /* 0x002fca00000000ff */
[----:B------:R-:W-:-:S07]  /*32c0*/  IMAD R12, R3, R156, RZ ;  /* 0x0000009c030c7224 */ /* 0x000fce00078e02ff */
.L_x_99:
[----:B------:R-:W-:Y:S05]  /*32d0*/  BSYNC B1 ;  /* 0x0000000000017941 */ /* 0x000fea0003800000 */
.L_x_98:
[----:B------:R-:W-:Y:S01]  /*32e0*/  @!P3 IMAD R55, R55, R155, R12 ;  /* 0x0000009b3737b224 */ /* 0x000fe200078e020c */
[----:B------:R-:W-:Y:S04]  /*32f0*/  BSSY B1, `(.L_x_100) ;  /* 0x0000006000017945 */ /* 0x000fe80003800000 */
[----:B------:R0:W-:Y:S01]  /*3300*/  @!P3 STG.E.U8 desc[UR36][R6.64+0x39], R55 ;  /* 0x000039370600b986 */ /* 0x0001e2000c101124 */
[----:B------:R-:W-:Y:S05]  /*3310*/  @P5 BRA `(.L_x_101) ;  /* 0x00000000000c5947 */ /* 0x000fea0003800000 */
[----:B--2---:R-:W1:Y:S02]  /*3320*/  LDG.E.U8 R157, desc[UR36][R8.64+0x40] ;  /* 0x00004024089d7981 */ /* 0x004e64000c1e1100 */
[----:B-1----:R-:W-:-:S05]  /*3330*/  PRMT R3, R157, 0x8880, RZ ;  /* 0x000088809d037816 */ /* 0x002fca00000000ff */
[----:B------:R-:W-:-:S07]  /*3340*/  IMAD R12, R3, R156, RZ ;  /* 0x0000009c030c7224 */ /* 0x000fce00078e02ff */
.L_x_101:
[----:B------:R-:W-:Y:S05]  /*3350*/  BSYNC B1 ;  /* 0x0000000000017941 */ /* 0x000fea0003800000 */
.L_x_100:
[----:B-1----:R-:W-:Y:S01]  /*3360*/  @!P5 IMAD R3, R56, R155, R12 ;  /* 0x0000009b3803d224 */ /* 0x002fe200078e020c */
[----:B------:R-:W-:Y:S04]  /*3370*/  BSSY B1, `(.L_x_102) ;  /* 0x0000006000017945 */ /* 0x000fe80003800000 */
[----:B------:R1:W-:Y:S01]  /*3380*/  @!P5 STG.E.U8 desc[UR36][R4.64+0x40], R3 ;  /* 0x000040030400d986 */ /* 0x0003e2000c101124 */
[----:B------:R-:W-:Y:S05]  /*3390*/  @P2 BRA `(.L_x_103) ;  /* 0x00000000000c2947 */ /* 0x000fea0003800000 */
[----:B--2---:R-:W1:Y:S02]  /*33a0*/  LDG.E.U8 R157, desc[UR36][R8.64+0x41] ;  /* 0x00004124089d7981 */ /* 0x004e64000c1e1100 */
[----:B-1----:R-:W-:-:S05]  /*33b0*/  PRMT R3, R157, 0x8880, RZ ;  /* 0x000088809d037816 */ /* 0x002fca00000000ff */
[----:B------:R-:W-:-:S07]  /*33c0*/  IMAD R12, R3, R156, RZ ;  /* 0x0000009c030c7224 */ /* 0x000fce00078e02ff */
.L_x_103:
[----:B------:R-:W-:Y:S05]  /*33d0*/  BSYNC B1 ;  /* 0x0000000000017941 */ /* 0x000fea0003800000 */
.L_x_102:
        /* <DEDUP_REMOVED lines=11> */
.L_x_105:
[----:B------:R-:W-:Y:S05]  /*3490*/  BSYNC B1 ;  /* 0x0000000000017941 */ /* 0x000fea0003800000 */
.L_x_104:
[----:B-1----:R-:W-:Y:S01]  /*34a0*/  @!P4 IMAD R3, R58, R155, R12 ;  /* 0x0000009b3a03c224 */ /* 0x002fe200078e020c */
[----:B------:R-:W-:Y:S04]  /*34b0*/  BSSY B1, `(.L_x_106) ;  /* 0x0000006000017945 */ /* 0x000fe80003800000 */
[----:B------:R1:W-:Y:S01]  /*34c0*/  @!P4 STG.E.U8 desc[UR36][R6.64+0x40], R3 ;  /* 0x000040030600c986 */ /* 0x0003e2000c101124 */
[----:B------:R-:W-:Y:S05]  /*34d0*/  @P3 BRA `(.L_x_107) ;  /* 0x00000000000c3947 */ /* 0x000fea0003800000 */
[----:B--2---:R-:W1:Y:S02]  /*34e0*/  LDG.E.U8 R157, desc[UR36][R10.64+0x41] ;  /* 0x000041240a9d7981 */ /* 0x004e64000c1e1100 */
[----:B-1----:R-:W-:-:S05]  /*34f0*/  PRMT R3, R157, 0x8880, RZ ;  /* 0x000088809d037816 */ /* 0x002fca00000000ff */
[----:B------:R-:W-:-:S07]  /*3500*/  IMAD R12, R3, R156, RZ ;  /* 0x0000009c030c7224 */ /* 0x000fce00078e02ff */
.L_x_107:
[----:B------:R-:W-:Y:S05]  /*3510*/  BSYNC B1 ;  /* 0x0000000000017941 */ /* 0x000fea0003800000 */
.L_x_106:
[----:B------:R-:W-:Y:S01]  /*3520*/  @!P3 IMAD R59, R59, R155, R12 ;  /* 0x0000009b3b3bb224 */ /* 0x000fe200078e020c */
[----:B------:R-:W-:Y:S04]  /*3530*/  BSSY B1, `(.L_x_108) ;  /* 0x0000006000017945 */ /* 0x000fe80003800000 */
[----:B------:R0:W-:Y:S01]  /*3540*/  @!P3 STG.E.U8 desc[UR36][R6.64+0x41], R59 ;  /* 0x0000413b0600b986 */ /* 0x0001e2000c101124 */
[----:B------:R-:W-:Y:S05]  /*3550*/  @P5 BRA `(.L_x_109) ;  /* 0x00000000000c5947 */ /* 0x000fea0003800000 */
[----:B--2---:R-:W1:Y:S02]  /*3560*/  LDG.E.U8 R157, desc[UR36][R8.64+0x48] ;  /* 0x00004824089d7981 */ /* 0x004e64000c1e1100 */
[----:B-1----:R-:W-:-:S05]  /*3570*/  PRMT R3, R157, 0x8880, RZ ;  /* 0x000088809d037816 */ /* 0x002fca00000000ff */
[----:B------:R-:W-:-:S07]  /*3580*/  IMAD R12, R3, R156, RZ ;  /* 0x0000009c030c7224 */ /* 0x000fce00078e02ff */
.L_x_109:
[----:B------:R-:W-:Y:S05]  /*3590*/  BSYNC B1 ;  /* 0x0000000000017941 */ /* 0x000fea0003800000 */
.L_x_108:
[----:B-1----:R-:W-:Y:S01]  /*35a0*/  @!P5 IMAD R3, R60, R155, R12 ;  /* 0x0000009b3c03d224 */ /* 0x002fe200078e020c */
[----:B------:R-:W-:Y:S04]  /*35b0*/  BSSY B1, `(.L_x_110) ;  /* 0x0000006000017945 */ /* 0x000fe80003800000 */
[----:B------:R1:W-:Y:S01]  /*35c0*/  @!P5 STG.E.U8 desc[UR36][R4.64+0x48], R3 ;  /* 0x000048030400d986 */ /* 0x0003e2000c101124 */
[----:B------:R-:W-:Y:S05]  /*35d0*/  @P2 BRA `(.L_x_111) ;  /* 0x00000000000c2947 */ /* 0x000fea0003800000 */
[----:B--2---:R-:W1:Y:S02]  /*35e0*/  LDG.E.U8 R157, desc[UR36][R8.64+0x49] ;  /* 0x00004924089d7981 */ /* 0x004e64000c1e1100 */
[----:B-1----:R-:W-:-:S05]  /*35f0*/  PRMT R3, R157, 0x8880, RZ ;  /* 0x000088809d037816 */ /* 0x002fca00000000ff */
[----:B------:R-:W-:-:S07]  /*3600*/  IMAD R12, R3, R156, RZ ;  /* 0x0000009c030c7224 */ /* 0x000fce00078e02ff */
.L_x_111:
[----:B------:R-:W-:Y:S05]  /*3610*/  BSYNC B1 ;  /* 0x0000000000017941 */ /* 0x000fea0003800000 */
.L_x_110:
        /* <DEDUP_REMOVED lines=11> */
.L_x_113:
[----:B------:R-:W-:Y:S05]  /*36d0*/  BSYNC B1 ;  /* 0x0000000000017941 */ /* 0x000fea0003800000 */
.L_x_112:
[----:B-1----:R-:W-:Y:S01]  /*36e0*/  @!P4 IMAD R3, R62, R155, R12 ;  /* 0x0000009b3e03c224 */ /* 0x002fe200078e020c */
[----:B------:R-:W-:Y:S04]  /*36f0*/  BSSY B1, `(.L_x_114) ;  /* 0x0000006000017945 */ /* 0x000fe80003800000 */
[----:B------:R1:W-:Y:S01]  /*3700*/  @!P4 STG.E.U8 desc[UR36][R6.64+0x48], R3 ;  /* 0x000048030600c986 */ /* 0x0003e2000c101124 */
[----:B------:R-:W-:Y:S05]  /*3710*/  @P3 BRA `(.L_x_115) ;  /* 0x00000000000c3947 */ /* 0x000fea0003800000 */
[----:B--2---:R-:W1:Y:S02]  /*3720*/  LDG.E.U8 R157, desc[UR36][R10.64+0x49] ;  /* 0x000049240a9d7981 */ /* 0x004e64000c1e1100 */
[----:B-1----:R-:W-:-:S05]  /*3730*/  PRMT R3, R157, 0x8880, RZ ;  /* 0x000088809d037816 */ /* 0x002fca00000000ff */
[----:B------:R-:W-:-:S07]  /*3740*/  IMAD R12, R3, R156, RZ ;  /* 0x0000009c030c7224 */ /* 0x000fce00078e02ff */
.L_x_115:
[----:B------:R-:W-:Y:S05]  /*3750*/  BSYNC B1 ;  /* 0x0000000000017941 */ /* 0x000fea0003800000 */
.L_x_114:
[----:B------:R-:W-:Y:S01]  /*3760*/  @!P3 IMAD R63, R63, R155, R12 ;  /* 0x0000009b3f3fb224 */ /* 0x000fe200078e020c */
[----:B------:R-:W-:Y:S04]  /*3770*/  BSSY B1, `(.L_x_116) ;  /* 0x0000006000017945 */ /* 0x000fe80003800000 */
[----:B------:R0:W-:Y:S01]  /*3780*/  @!P3 STG.E.U8 desc[UR36][R6.64+0x49], R63 ;  /* 0x0000493f0600b986 */ /* 0x0001e2000c101124 */
[----:B------:R-:W-:Y:S05]  /*3790*/  @P5 BRA `(.L_x_117) ;  /* 0x00000000000c5947 */ /* 0x000fea0003800000 */
[----:B--2---:R-:W1:Y:S02]  /*37a0*/  LDG.E.U8 R157, desc[UR36][R8.64+0x50] ;  /* 0x00005024089d7981 */ /* 0x004e64000c1e1100 */
[----:B-1----:R-:W-:-:S05]  /*37b0*/  PRMT R3, R157, 0x8880, RZ ;  /* 0x000088809d037816 */ /* 0x002fca00000000ff */
[----:B------:R-:W-:-:S07]  /*37c0*/  IMAD R12, R3, R156, RZ ;  /* 0x0000009c030c7224 */ /* 0x000fce00078e02ff */
.L_x_117:
[----:B------:R-:W-:Y:S05]  /*37d0*/  BSYNC B1 ;  /* 0x0000000000017941 */ /* 0x000fea0003800000 */
.L_x_116:
[----:B-1----:R-:W-:Y:S01]  /*37e0*/  @!P5 IMAD R3, R64, R155, R12 ;  /* 0x0000009b4003d224 */ /* 0x002fe200078e020c */
[----:B------:R-:W-:Y:S04]  /*37f0*/  BSSY B1, `(.L_x_118) ;  /* 0x0000006000017945 */ /* 0x000fe80003800000 */
[----:B------:R1:W-:Y:S01]  /*3800*/  @!P5 STG.E.U8 desc[UR36][R4.64+0x50], R3 ;  /* 0x000050030400d986 */ /* 0x0003e2000c101124 */
[----:B------:R-:W-:Y:S05]  /*3810*/  @P2 BRA `(.L_x_119) ;  /* 0x00000000000c2947 */ /* 0x000fea0003800000 */
[----:B--2---:R-:W1:Y:S02]  /*3820*/  LDG.E.U8 R157, desc[UR36][R8.64+0x51] ;  /* 0x00005124089d7981 */ /* 0x004e64000c1e1100 */
[----:B-1----:R-:W-:-:S05]  /*3830*/  PRMT R3, R157, 0x8880, RZ ;  /* 0x000088809d037816 */ /* 0x002fca00000000ff */
[----:B------:R-:W-:-:S07]  /*3840*/  IMAD R12, R3, R156, RZ ;  /* 0x0000009c030c7224 */ /* 0x000fce00078e02ff */
.L_x_119:
[----:B------:R-:W-:Y:S05]  /*3850*/  BSYNC B1 ;  /* 0x0000000000017941 */ /* 0x000fea0003800000 */
.L_x_118:
        /* <DEDUP_REMOVED lines=11> */
.L_x_121:
[----:B------:R-:W-:Y:S05]  /*3910*/  BSYNC B1 ;  /* 0x0000000000017941 */ /* 0x000fea0003800000 */
.L_x_120:
[----:B-1----:R-:W-:Y:S01]  /*3920*/  @!P4 IMAD R3, R66, R155, R12 ;  /* 0x0000009b4203c224 */ /* 0x002fe200078e020c */
[----:B------:R-:W-:Y:S04]  /*3930*/  BSSY B1, `(.L_x_122) ;  /* 0x0000006000017945 */ /* 0x000fe80003800000 */
[----:B------:R1:W-:Y:S01]  /*3940*/  @!P4 STG.E.U8 desc[UR36][R6.64+0x50], R3 ;  /* 0x000050030600c986 */ /* 0x0003e2000c101124 */
[----:B------:R-:W-:Y:S05]  /*3950*/  @P3 BRA `(.L_x_123) ;  /* 0x00000000000c3947 */ /* 0x000fea0003800000 */
[----:B--2---:R-:W1:Y:S02]  /*3960*/  LDG.E.U8 R157, desc[UR36][R10.64+0x51] ;  /* 0x000051240a9d7981 */ /* 0x004e64000c1e1100 */
[----:B-1----:R-:W-:-:S05]  /*3970*/  PRMT R3, R157, 0x8880, RZ ;  /* 0x000088809d037816 */ /* 0x002fca00000000ff */
[----:B------:R-:W-:-:S07]  /*3980*/  IMAD R12, R3, R156, RZ ;  /* 0x0000009c030c7224 */ /* 0x000fce00078e02ff */
.L_x_123:
[----:B------:R-:W-:Y:S05]  /*3990*/  BSYNC B1 ;  /* 0x0000000000017941 */ /* 0x000fea0003800000 */
.L_x_122:
[----:B------:R-:W-:Y:S01]  /*39a0*/  @!P3 IMAD R67, R67, R155, R12 ;  /* 0x0000009b4343b224 */ /* 0x000fe200078e020c */
[----:B------:R-:W-:Y:S04]  /*39b0*/  BSSY B1, `(.L_x_124) ;  /* 0x0000006000017945 */ /* 0x000fe80003800000 */
[----:B------:R0:W-:Y:S01]  /*39c0*/  @!P3 STG.E.U8 desc[UR36][R6.64+0x51], R67 ;  /* 0x000051430600b986 */ /* 0x0001e2000c101124 */
[----:B------:R-:W-:Y:S05]  /*39d0*/  @P5 BRA `(.L_x_125) ;  /* 0x00000000000c5947 */ /* 0x000fea0003800000 */
[----:B--2---:R-:W1:Y:S02]  /*39e0*/  LDG.E.U8 R157, desc[UR36][R8.64+0x58] ;  /* 0x00005824089d7981 */ /* 0x004e64000c1e1100 */
[----:B-1----:R-:W-:-:S05]  /*39f0*/  PRMT R3, R157, 0x8880, RZ ;  /* 0x000088809d037816 */ /* 0x002fca00000000ff */
[----:B------:R-:W-:-:S07]  /*3a00*/  IMAD R12, R3, R156, RZ ;  /* 0x0000009c030c7224 */ /* 0x000fce00078e02ff */
.L_x_125:
[----:B------:R-:W-:Y:S05]  /*3a10*/  BSYNC B1 ;  /* 0x0000000000017941 */ /* 0x000fea0003800000 */
.L_x_124:
[----:B-1----:R-:W-:Y:S01]  /*3a20*/  @!P5 IMAD R3, R68, R155, R12 ;  /* 0x0000009b4403d224 */ /* 0x002fe200078e020c */
[----:B------:R-:W-:Y:S04]  /*3a30*/  BSSY B1, `(.L_x_126) ;  /* 0x0000006000017945 */ /* 0x000fe80003800000 */
[----:B------:R1:W-:Y:S01]  /*3a40*/  @!P5 STG.E.U8 desc[UR36][R4.64+0x58], R3 ;  /* 0x000058030400d986 */ /* 0x0003e2000c101124 */
[----:B------:R-:W-:Y:S05]  /*3a50*/  @P2 BRA `(.L_x_127) ;  /* 0x00000000000c2947 */ /* 0x000fea0003800000 */
[----:B--2---:R-:W1:Y:S02]  /*3a60*/  LDG.E.U8 R157, desc[UR36][R8.64+0x59] ;  /* 0x00005924089d7981 */ /* 0x004e64000c1e1100 */
[----:B-1----:R-:W-:-:S05]  /*3a70*/  PRMT R3, R157, 0x8880, RZ ;  /* 0x000088809d037816 */ /* 0x002fca00000000ff */
[----:B------:R-:W-:-:S07]  /*3a80*/  IMAD R12, R3, R156, RZ ;  /* 0x0000009c030c7224 */ /* 0x000fce00078e02ff */
.L_x_127:
[----:B------:R-:W-:Y:S05]  /*3a90*/  BSYNC B1 ;  /* 0x0000000000017941 */ /* 0x000fea0003800000 */
.L_x_126:
        /* <DEDUP_REMOVED lines=11> */
.L_x_129:
[----:B------:R-:W-:Y:S05]  /*3b50*/  BSYNC B1 ;  /* 0x0000000000017941 */ /* 0x000fea0003800000 */
.L_x_128:
[----:B-1----:R-:W-:Y:S01]  /*3b60*/  @!P4 IMAD R3, R70, R155, R12 ;  /* 0x0000009b4603c224 */ /* 0x002fe200078e020c */
[----:B------:R-:W-:Y:S04]  /*3b70*/  BSSY B1, `(.L_x_130) ;  /* 0x0000006000017945 */ /* 0x000fe80003800000 */
[----:B------:R1:W-:Y:S01]  /*3b80*/  @!P4 STG.E.U8 desc[UR36][R6.64+0x58], R3 ;  /* 0x000058030600c986 */ /* 0x0003e2000c101124 */
[----:B------:R-:W-:Y:S05]  /*3b90*/  @P3 BRA `(.L_x_131) ;  /* 0x00000000000c3947 */ /* 0x000fea0003800000 */
[----:B--2---:R-:W1:Y:S02]  /*3ba0*/  LDG.E.U8 R157, desc[UR36][R10.64+0x59] ;  /* 0x000059240a9d7981 */ /* 0x004e64000c1e1100 */
[----:B-1----:R-:W-:-:S05]  /*3bb0*/  PRMT R3, R157, 0x8880, RZ ;  /* 0x000088809d037816 */ /* 0x002fca00000000ff */
[----:B------:R-:W-:-:S07]  /*3bc0*/  IMAD R12, R3, R156, RZ ;  /* 0x0000009c030c7224 */ /* 0x000fce00078e02ff */
.L_x_131:
[----:B------:R-:W-:Y:S05]  /*3bd0*/  BSYNC B1 ;  /* 0x0000000000017941 */ /* 0x000fea0003800000 */
.L_x_130:
[----:B------:R-:W-:Y:S01]  /*3be0*/  @!P3 IMAD R71, R71, R155, R12 ;  /* 0x0000009b4747b224 */ /* 0x000fe200078e020c */
[----:B------:R-:W-:Y:S04]  /*3bf0*/  BSSY B1, `(.L_x_132) ;  /* 0x0000006000017945 */ /* 0x000fe80003800000 */
[----:B------:R0:W-:Y:S01]  /*3c00*/  @!P3 STG.E.U8 desc[UR36][R6.64+0x59], R71 ;  /* 0x000059470600b986 */ /* 0x0001e2000c101124 */
[----:B------:R-:W-:Y:S05]  /*3c10*/  @P5 BRA `(.L_x_133) ;  /* 0x00000000000c5947 */ /* 0x000fea0003800000 */
[----:B--2---:R-:W1:Y:S02]  /*3c20*/  LDG.E.U8 R157, desc[UR36][R8.64+0x60] ;  /* 0x00006024089d7981 */ /* 0x004e64000c1e1100 */
[----:B-1----:R-:W-:-:S05]  /*3c30*/  PRMT R3, R157, 0x8880, RZ ;  /* 0x000088809d037816 */ /* 0x002fca00000000ff */
[----:B------:R-:W-:-:S07]  /*3c40*/  IMAD R12, R3, R156, RZ ;  /* 0x0000009c030c7224 */ /* 0x000fce00078e02ff */
.L_x_133:
[----:B------:R-:W-:Y:S05]  /*3c50*/  BSYNC B1 ;  /* 0x0000000000017941 */ /* 0x000fea0003800000 */
.L_x_132:
[----:B-1----:R-:W-:Y:S01]  /*3c60*/  @!P5 IMAD R3, R72, R155, R12 ;  /* 0x0000009b4803d224 */ /* 0x002fe200078e020c */
[----:B------:R-:W-:Y:S04]  /*3c70*/  BSSY B1, `(.L_x_134) ;  /* 0x0000006000017945 */ /* 0x000fe80003800000 */
[----:B------:R1:W-:Y:S01]  /*3c80*/  @!P5 STG.E.U8 desc[UR36][R4.64+0x60], R3 ;  /* 0x000060030400d986 */ /* 0x0003e2000c101124 */
[----:B------:R-:W-:Y:S05]  /*3c90*/  @P2 BRA `(.L_x_135) ;  /* 0x00000000000c2947 */ /* 0x000fea0003800000 */
[----:B--2---:R-:W1:Y:S02]  /*3ca0*/  LDG.E.U8 R157, desc[UR36][R8.64+0x61] ;  /* 0x00006124089d7981 */ /* 0x004e64000c1e1100 */
[----:B-1----:R-:W-:-:S05]  /*3cb0*/  PRMT R3, R157, 0x8880, RZ ;  /* 0x000088809d037816 */ /* 0x002fca00000000ff */
[----:B------:R-:W-:-:S07]  /*3cc0*/  IMAD R12, R3, R156, RZ ;  /* 0x0000009c030c7224 */ /* 0x000fce00078e02ff */
.L_x_135:
[----:B------:R-:W-:Y:S05]  /*3cd0*/  BSYNC B1 ;  /* 0x0000000000017941 */ /* 0x000fea0003800000 */
.L_x_134:
        /* <DEDUP_REMOVED lines=11> */
.L_x_137:
[----:B------:R-:W-:Y:S05]  /*3d90*/  BSYNC B1 ;  /* 0x0000000000017941 */ /* 0x000fea0003800000 */
.L_x_136:
[----:B-1----:R-:W-:Y:S01]  /*3da0*/  @!P4 IMAD R3, R74, R155, R12 ;  /* 0x0000009b4a03c224 */ /* 0x002fe200078e020c */
[----:B------:R-:W-:Y:S04]  /*3db0*/  BSSY B1, `(.L_x_138) ;  /* 0x0000006000017945 */ /* 0x000fe80003800000 */
[----:B------:R1:W-:Y:S01]  /*3dc0*/  @!P4 STG.E.U8 desc[UR36][R6.64+0x60], R3 ;  /* 0x000060030600c986 */ /* 0x0003e2000c101124 */
[----:B------:R-:W-:Y:S05]  /*3dd0*/  @P3 BRA `(.L_x_139) ;  /* 0x00000000000c3947 */ /* 0x000fea0003800000 */
[----:B--2---:R-:W1:Y:S02]  /*3de0*/  LDG.E.U8 R157, desc[UR36][R10.64+0x61] ;  /* 0x000061240a9d7981 */ /* 0x004e64000c1e1100 */
[----:B-1----:R-:W-:-:S05]  /*3df0*/  PRMT R3, R157, 0x8880, RZ ;  /* 0x000088809d037816 */ /* 0x002fca00000000ff */
[----:B------:R-:W-:-:S07]  /*3e00*/  IMAD R12, R3, R156, RZ ;  /* 0x0000009c030c7224 */ /* 0x000fce00078e02ff */
.L_x_139:
[----:B------:R-:W-:Y:S05]  /*3e10*/  BSYNC B1 ;  /* 0x0000000000017941 */ /* 0x000fea0003800000 */
.L_x_138:
[----:B------:R-:W-:Y:S01]  /*3e20*/  @!P3 IMAD R75, R75, R155, R12 ;  /* 0x0000009b4b4bb224 */ /* 0x000fe200078e020c */
[----:B------:R-:W-:Y:S04]  /*3e30*/  BSSY B1, `(.L_x_140) ;  /* 0x0000006000017945 */ /* 0x000fe80003800000 */
[----:B------:R0:W-:Y:S01]  /*3e40*/  @!P3 STG.E.U8 desc[UR36][R6.64+0x61], R75 ;  /* 0x0000614b0600b986 */ /* 0x0001e2000c101124 */
[----:B------:R-:W-:Y:S05]  /*3e50*/  @P5 BRA `(.L_x_141) ;  /* 0x00000000000c5947 */ /* 0x000fea0003800000 */
[----:B--2---:R-:W1:Y:S02]  /*3e60*/  LDG.E.U8 R157, desc[UR36][R8.64+0x68] ;  /* 0x00006824089d7981 */ /* 0x004e64000c1e1100 */
[----:B-1----:R-:W-:-:S05]  /*3e70*/  PRMT R3, R157, 0x8880, RZ ;  /* 0x000088809d037816 */ /* 0x002fca00000000ff */
[----:B------:R-:W-:-:S07]  /*3e80*/  IMAD R12, R3, R156, RZ ;  /* 0x0000009c030c7224 */ /* 0x000fce00078e02ff */
.L_x_141:
[----:B------:R-:W-:Y:S05]  /*3e90*/  BSYNC B1 ;  /* 0x0000000000017941 */ /* 0x000fea0003800000 */
.L_x_140:
[----:B-1----:R-:W-:Y:S01]  /*3ea0*/  @!P5 IMAD R3, R76, R155, R12 ;  /* 0x0000009b4c03d224 */ /* 0x002fe200078e020c */
[----:B------:R-:W-:Y:S04]  /*3eb0*/  BSSY B1, `(.L_x_142) ;  /* 0x0000006000017945 */ /* 0x000fe80003800000 */
[----:B------:R1:W-:Y:S01]  /*3ec0*/  @!P5 STG.E.U8 desc[UR36][R4.64+0x68], R3 ;  /* 0x000068030400d986 */ /* 0x0003e2000c101124 */
[----:B------:R-:W-:Y:S05]  /*3ed0*/  @P2 BRA `(.L_x_143) ;  /* 0x00000000000c2947 */ /* 0x000fea0003800000 */
[----:B--2---:R-:W1:Y:S02]  /*3ee0*/  LDG.E.U8 R157, desc[UR36][R8.64+0x69] ;  /* 0x00006924089d7981 */ /* 0x004e64000c1e1100 */
[----:B-1----:R-:W-:-:S05]  /*3ef0*/  PRMT R3, R157, 0x8880, RZ ;  /* 0x000088809d037816 */ /* 0x002fca00000000ff */
[----:B------:R-:W-:-:S07]  /*3f00*/  IMAD R12, R3, R156, RZ ;  /* 0x0000009c030c7224 */ /* 0x000fce00078e02ff */
.L_x_143:
[----:B------:R-:W-:Y:S05]  /*3f10*/  BSYNC B1 ;  /* 0x0000000000017941 */ /* 0x000fea0003800000 */
.L_x_142:
        /* <DEDUP_REMOVED lines=11> */
.L_x_145:
[----:B------:R-:W-:Y:S05]  /*3fd0*/  BSYNC B1 ;  /* 0x0000000000017941 */ /* 0x000fea0003800000 */
.L_x_144:
[----:B-1----:R-:W-:Y:S01]  /*3fe0*/  @!P4 IMAD R3, R78, R155, R12 ;  /* 0x0000009b4e03c224 */ /* 0x002fe200078e020c */
[----:B------:R-:W-:Y:S04]  /*3ff0*/  BSSY B1, `(.L_x_146) ;  /* 0x0000006000017945 */ /* 0x000fe80003800000 */
[----:B------:R1:W-:Y:S01]  /*4000*/  @!P4 STG.E.U8 desc[UR36][R6.64+0x68], R3 ;  /* 0x000068030600c986 */ /* 0x0003e2000c101124 */
[----:B------:R-:W-:Y:S05]  /*4010*/  @P3 BRA `(.L_x_147) ;  /* 0x00000000000c3947 */ /* 0x000fea0003800000 */
[----:B--2---:R-:W1:Y:S02]  /*4020*/  LDG.E.U8 R157, desc[UR36][R10.64+0x69] ;  /* 0x000069240a9d7981 */ /* 0x004e64000c1e1100 */
[----:B-1----:R-:W-:-:S05]  /*4030*/  PRMT R3, R157, 0x8880, RZ ;  /* 0x000088809d037816 */ /* 0x002fca00000000ff */
[----:B------:R-:W-:-:S07]  /*4040*/  IMAD R12, R3, R156, RZ ;  /* 0x0000009c030c7224 */ /* 0x000fce00078e02ff */
.L_x_147:
[----:B------:R-:W-:Y:S05]  /*4050*/  BSYNC B1 ;  /* 0x0000000000017941 */ /* 0x000fea0003800000 */
.L_x_146:
[----:B------:R-:W-:Y:S01]  /*4060*/  @!P3 IMAD R79, R79, R155, R12 ;  /* 0x0000009b4f4fb224 */ /* 0x000fe200078e020c */
[----:B------:R-:W-:Y:S04]  /*4070*/  BSSY B1, `(.L_x_148) ;  /* 0x0000006000017945 */ /* 0x000fe80003800000 */
[----:B------:R0:W-:Y:S01]  /*4080*/  @!P3 STG.E.U8 desc[UR36][R6.64+0x69], R79 ;  /* 0x0000694f0600b986 */ /* 0x0001e2000c101124 */
[----:B------:R-:W-:Y:S05]  /*4090*/  @P5 BRA `(.L_x_149) ;  /* 0x00000000000c5947 */ /* 0x000fea0003800000 */
[----:B--2---:R-:W1:Y:S02]  /*40a0*/  LDG.E.U8 R157, desc[UR36][R8.64+0x70] ;  /* 0x00007024089d7981 */ /* 0x004e64000c1e1100 */
[----:B-1----:R-:W-:-:S05]  /*40b0*/  PRMT R3, R157, 0x8880, RZ ;  /* 0x000088809d037816 */ /* 0x002fca00000000ff */
[----:B------:R-:W-:-:S07]  /*40c0*/  IMAD R12, R3, R156, RZ ;  /* 0x0000009c030c7224 */ /* 0x000fce00078e02ff */
.L_x_149:
[----:B------:R-:W-:Y:S05]  /*40d0*/  BSYNC B1 ;  /* 0x0000000000017941 */ /* 0x000fea0003800000 */
.L_x_148:
[----:B-1----:R-:W-:Y:S01]  /*40e0*/  @!P5 IMAD R3, R80, R155, R12 ;  /* 0x0000009b5003d224 */ /* 0x002fe200078e020c */
[----:B------:R-:W-:Y:S04]  /*40f0*/  BSSY B1, `(.L_x_150) ;  /* 0x0000006000017945 */ /* 0x000fe80003800000 */
[----:B------:R1:W-:Y:S01]  /*4100*/  @!P5 STG.E.U8 desc[UR36][R4.64+0x70], R3 ;  /* 0x000070030400d986 */ /* 0x0003e2000c101124 */
[----:B------:R-:W-:Y:S05]  /*4110*/  @P2 BRA `(.L_x_151) ;  /* 0x00000000000c2947 */ /* 0x000fea0003800000 */
[----:B--2---:R-:W1:Y:S02]  /*4120*/  LDG.E.U8 R157, desc[UR36][R8.64+0x71] ;  /* 0x00007124089d7981 */ /* 0x004e64000c1e1100 */
[----:B-1----:R-:W-:-:S05]  /*4130*/  PRMT R3, R157, 0x8880, RZ ;  /* 0x000088809d037816 */ /* 0x002fca00000000ff */
[----:B------:R-:W-:-:S07]  /*4140*/  IMAD R12, R3, R156, RZ ;  /* 0x0000009c030c7224 */ /* 0x000fce00078e02ff */
.L_x_151:
[----:B------:R-:W-:Y:S05]  /*4150*/  BSYNC B1 ;  /* 0x0000000000017941 */ /* 0x000fea0003800000 */
.L_x_150:
        /* <DEDUP_REMOVED lines=11> */
.L_x_153:
[----:B------:R-:W-:Y:S05]  /*4210*/  BSYNC B1 ;  /* 0x0000000000017941 */ /* 0x000fea0003800000 */
.L_x_152:
[----:B-1----:R-:W-:Y:S01]  /*4220*/  @!P4 IMAD R3, R82, R155, R12 ;  /* 0x0000009b5203c224 */ /* 0x002fe200078e020c */
[----:B------:R-:W-:Y:S04]  /*4230*/  BSSY B1, `(.L_x_154) ;  /* 0x0000006000017945 */ /* 0x000fe80003800000 */
[----:B------:R1:W-:Y:S01]  /*4240*/  @!P4 STG.E.U8 desc[UR36][R6.64+0x70], R3 ;  /* 0x000070030600c986 */ /* 0x0003e2000c101124 */
[----:B------:R-:W-:Y:S05]  /*4250*/  @P3 BRA `(.L_x_155) ;  /* 0x00000000000c3947 */ /* 0x000fea0003800000 */
[----:B--2---:R-:W1:Y:S02]  /*4260*/  LDG.E.U8 R157, desc[UR36][R10.64+0x71] ;  /* 0x000071240a9d7981 */ /* 0x004e64000c1e1100 */
[----:B-1----:R-:W-:-:S05]  /*4270*/  PRMT R3, R157, 0x8880, RZ ;  /* 0x000088809d037816 */ /* 0x002fca00000000ff */
[----:B------:R-:W-:-:S07]  /*4280*/  IMAD R12, R3, R156, RZ ;  /* 0x0000009c030c7224 */ /* 0x000fce00078e02ff */
.L_x_155:
[----:B------:R-:W-:Y:S05]  /*4290*/  BSYNC B1 ;  /* 0x0000000000017941 */ /* 0x000fea0003800000 */
.L_x_154:
[----:B------:R-:W-:Y:S01]  /*42a0*/  @!P3 IMAD R83, R83, R155, R12 ;  /* 0x0000009b5353b224 */ /* 0x000fe200078e020c */
[----:B------:R-:W-:Y:S04]  /*42b0*/  BSSY B1, `(.L_x_156) ;  /* 0x0000006000017945 */ /* 0x000fe80003800000 */
[----:B------:R0:W-:Y:S01]  /*42c0*/  @!P3 STG.E.U8 desc[UR36][R6.64+0x71], R83 ;  /* 0x000071530600b986 */ /* 0x0001e2000c101124 */
[----:B------:R-:W-:Y:S05]  /*42d0*/  @P5 BRA `(.L_x_157) ;  /* 0x00000000000c5947 */ /* 0x000fea0003800000 */
[----:B--2---:R-:W1:Y:S02]  /*42e0*/  LDG.E.U8 R157, desc[UR36][R8.64+0x78] ;  /* 0x00007824089d7981 */ /* 0x004e64000c1e1100 */
[----:B-1----:R-:W-:-:S05]  /*42f0*/  PRMT R3, R157, 0x8880, RZ ;  /* 0x000088809d037816 */ /* 0x002fca00000000ff */
[----:B------:R-:W-:-:S07]  /*4300*/  IMAD R12, R3, R156, RZ ;  /* 0x0000009c030c7224 */ /* 0x000fce00078e02ff */
.L_x_157:
[----:B------:R-:W-:Y:S05]  /*4310*/  BSYNC B1 ;  /* 0x0000000000017941 */ /* 0x000fea0003800000 */
.L_x_156:
[----:B-1----:R-:W-:Y:S01]  /*4320*/  @!P5 IMAD R3, R84, R155, R12 ;  /* 0x0000009b5403d224 */ /* 0x002fe200078e020c */
[----:B------:R-:W-:Y:S04]  /*4330*/  BSSY B1, `(.L_x_158) ;  /* 0x0000006000017945 */ /* 0x000fe80003800000 */
[----:B------:R1:W-:Y:S01]  /*4340*/  @!P5 STG.E.U8 desc[UR36][R4.64+0x78], R3 ;  /* 0x000078030400d986 */ /* 0x0003e2000c101124 */
[----:B------:R-:W-:Y:S05]  /*4350*/  @P2 BRA `(.L_x_159) ;  /* 0x00000000000c2947 */ /* 0x000fea0003800000 */
[----:B--2---:R-:W1:Y:S02]  /*4360*/  LDG.E.U8 R157, desc[UR36][R8.64+0x79] ;  /* 0x00007924089d7981 */ /* 0x004e64000c1e1100 */
[----:B-1----:R-:W-:-:S05]  /*4370*/  PRMT R3, R157, 0x8880, RZ ;  /* 0x000088809d037816 */ /* 0x002fca00000000ff */
[----:B------:R-:W-:-:S07]  /*4380*/  IMAD R12, R3, R156, RZ ;  /* 0x0000009c030c7224 */ /* 0x000fce00078e02ff */
.L_x_159:
[----:B------:R-:W-:Y:S05]  /*4390*/  BSYNC B1 ;  /* 0x0000000000017941 */ /* 0x000fea0003800000 */
.L_x_158:
        /* <DEDUP_REMOVED lines=11> */
.L_x_161:
[----:B------:R-:W-:Y:S05]  /*4450*/  BSYNC B1 ;  /* 0x0000000000017941 */ /* 0x000fea0003800000 */
.L_x_160:
[----:B-1----:R-:W-:Y:S01]  /*4460*/  @!P4 IMAD R3, R86, R155, R12 ;  /* 0x0000009b5603c224 */ /* 0x002fe200078e020c */
[----:B------:R-:W-:Y:S04]  /*4470*/  BSSY B1, `(.L_x_162) ;  /* 0x0000006000017945 */ /* 0x000fe80003800000 */
[----:B------:R1:W-:Y:S01]  /*4480*/  @!P4 STG.E.U8 desc[UR36][R6.64+0x78], R3 ;  /* 0x000078030600c986 */ /* 0x0003e2000c101124 */
[----:B------:R-:W-:Y:S05]  /*4490*/  @P3 BRA `(.L_x_163) ;  /* 0x00000000000c3947 */ /* 0x000fea0003800000 */
[----:B--2---:R-:W1:Y:S02]  /*44a0*/  LDG.E.U8 R157, desc[UR36][R10.64+0x79] ;  /* 0x000079240a9d7981 */ /* 0x004e64000c1e1100 */
[----:B-1----:R-:W-:-:S05]  /*44b0*/  PRMT R3, R157, 0x8880, RZ ;  /* 0x000088809d037816 */ /* 0x002fca00000000ff */
[----:B------:R-:W-:-:S07]  /*44c0*/  IMAD R12, R3, R156, RZ ;  /* 0x0000009c030c7224 */ /* 0x000fce00078e02ff */
.L_x_163:
[----:B------:R-:W-:Y:S05]  /*44d0*/  BSYNC B1 ;  /* 0x0000000000017941 */ /* 0x000fea0003800000 */
.L_x_162:
[----:B------:R-:W-:Y:S01]  /*44e0*/  @!P3 IMAD R87, R87, R155, R12 ;  /* 0x0000009b5757b224 */ /* 0x000fe200078e020c */
[----:B------:R-:W-:Y:S04]  /*44f0*/  BSSY B1, `(.L_x_164) ;  /* 0x0000006000017945 */ /* 0x000fe80003800000 */
[----:B------:R0:W-:Y:S01]  /*4500*/  @!P3 STG.E.U8 desc[UR36][R6.64+0x79], R87 ;  /* 0x000079570600b986 */ /* 0x0001e2000c101124 */
[----:B------:R-:W-:Y:S05]  /*4510*/  @P5 BRA `(.L_x_165) ;  /* 0x00000000000c5947 */ /* 0x000fea0003800000 */
[----:B--2---:R-:W1:Y:S02]  /*4520*/  LDG.E.U8 R157, desc[UR36][R8.64+0x80] ;  /* 0x00008024089d7981 */ /* 0x004e64000c1e1100 */
[----:B-1----:R-:W-:-:S05]  /*4530*/  PRMT R3, R157, 0x8880, RZ ;  /* 0x000088809d037816 */ /* 0x002fca00000000ff */
[----:B------:R-:W-:-:S07]  /*4540*/  IMAD R12, R3, R156, RZ ;  /* 0x0000009c030c7224 */ /* 0x000fce00078e02ff */
.L_x_165:
[----:B------:R-:W-:Y:S05]  /*4550*/  BSYNC B1 ;  /* 0x0000000000017941 */ /* 0x000fea0003800000 */
.L_x_164:
[----:B-1----:R-:W-:Y:S01]  /*4560*/  @!P5 IMAD R3, R88, R155, R12 ;  /* 0x0000009b5803d224 */ /* 0x002fe200078e020c */
[----:B------:R-:W-:Y:S04]  /*4570*/  BSSY B1, `(.L_x_166) ;  /* 0x0000006000017945 */ /* 0x000fe80003800000 */
[----:B------:R1:W-:Y:S01]  /*4580*/  @!P5 STG.E.U8 desc[UR36][R4.64+0x80], R3 ;  /* 0x000080030400d986 */ /* 0x0003e2000c101124 */
[----:B------:R-:W-:Y:S05]  /*4590*/  @P2 BRA `(.L_x_167) ;  /* 0x00000000000c2947 */ /* 0x000fea0003800000 */
[----:B--2---:R-:W1:Y:S02]  /*45a0*/  LDG.E.U8 R157, desc[UR36][R8.64+0x81] ;  /* 0x00008124089d7981 */ /* 0x004e64000c1e1100 */
[----:B-1----:R-:W-:-:S05]  /*45b0*/  PRMT R3, R157, 0x8880, RZ ;  /* 0x000088809d037816 */ /* 0x002fca00000000ff */
[----:B------:R-:W-:-:S07]  /*45c0*/  IMAD R12, R3, R156, RZ ;  /* 0x0000009c030c7224 */ /* 0x000fce00078e02ff */
.L_x_167:
[----:B------:R-:W-:Y:S05]  /*45d0*/  BSYNC B1 ;  /* 0x0000000000017941 */ /* 0x000fea0003800000 */
.L_x_166:
        /* <DEDUP_REMOVED lines=11> */
.L_x_169:
[----:B------:R-:W-:Y:S05]  /*4690*/  BSYNC B1 ;  /* 0x0000000000017941 */ /* 0x000fea0003800000 */
.L_x_168:
[----:B-1----:R-:W-:Y:S01]  /*46a0*/  @!P4 IMAD R3, R90, R155, R12 ;  /* 0x0000009b5a03c224 */ /* 0x002fe200078e020c */
[----:B------:R-:W-:Y:S04]  /*46b0*/  BSSY B1, `(.L_x_170) ;  /* 0x0000006000017945 */ /* 0x000fe80003800000 */
[----:B------:R1:W-:Y:S01]  /*46c0*/  @!P4 STG.E.U8 desc[UR36][R6.64+0x80], R3 ;  /* 0x000080030600c986 */ /* 0x0003e2000c101124 */
[----:B------:R-:W-:Y:S05]  /*46d0*/  @P3 BRA `(.L_x_171) ;  /* 0x00000000000c3947 */ /* 0x000fea0003800000 */
[----:B--2---:R-:W1:Y:S02]  /*46e0*/  LDG.E.U8 R157, desc[UR36][R10.64+0x81] ;  /* 0x000081240a9d7981 */ /* 0x004e64000c1e1100 */
[----:B-1----:R-:W-:-:S05]  /*46f0*/  PRMT R3, R157, 0x8880, RZ ;  /* 0x000088809d037816 */ /* 0x002fca00000000ff */
[----:B------:R-:W-:-:S07]  /*4700*/  IMAD R12, R3, R156, RZ ;  /* 0x0000009c030c7224 */ /* 0x000fce00078e02ff */
.L_x_171:
[----:B------:R-:W-:Y:S05]  /*4710*/  BSYNC B1 ;  /* 0x0000000000017941 */ /* 0x000fea0003800000 */
.L_x_170:
[----:B------:R-:W-:Y:S01]  /*4720*/  @!P3 IMAD R91, R91, R155, R12 ;  /* 0x0000009b5b5bb224 */ /* 0x000fe200078e020c */
[----:B------:R-:W-:Y:S04]  /*4730*/  BSSY B1, `(.L_x_172) ;  /* 0x0000006000017945 */ /* 0x000fe80003800000 */
[----:B------:R0:W-:Y:S01]  /*4740*/  @!P3 STG.E.U8 desc[UR36][R6.64+0x81], R91 ;  /* 0x0000815b0600b986 */ /* 0x0001e2000c101124 */
[----:B------:R-:W-:Y:S05]  /*4750*/  @P5 BRA `(.L_x_173) ;  /* 0x00000000000c5947 */ /* 0x000fea0003800000 */
[----:B--2---:R-:W1:Y:S02]  /*4760*/  LDG.E.U8 R157, desc[UR36][R8.64+0x88] ;  /* 0x00008824089d7981 */ /* 0x004e64000c1e1100 */
[----:B-1----:R-:W-:-:S05]  /*4770*/  PRMT R3, R157, 0x8880, RZ ;  /* 0x000088809d037816 */ /* 0x002fca00000000ff */
[----:B------:R-:W-:-:S07]  /*4780*/  IMAD R12, R3, R156, RZ ;  /* 0x0000009c030c7224 */ /* 0x000fce00078e02ff */
.L_x_173:
[----:B------:R-:W-:Y:S05]  /*4790*/  BSYNC B1 ;  /* 0x0000000000017941 */ /* 0x000fea0003800000 */
.L_x_172:
[----:B-1----:R-:W-:Y:S01]  /*47a0*/  @!P5 IMAD R3, R92, R155, R12 ;  /* 0x0000009b5c03d224 */ /* 0x002fe200078e020c */
[----:B------:R-:W-:Y:S04]  /*47b0*/  BSSY B1, `(.L_x_174) ;  /* 0x0000006000017945 */ /* 0x000fe80003800000 */
[----:B------:R1:W-:Y:S01]  /*47c0*/  @!P5 STG.E.U8 desc[UR36][R4.64+0x88], R3 ;  /* 0x000088030400d986 */ /* 0x0003e2000c101124 */
[----:B------:R-:W-:Y:S05]  /*47d0*/  @P2 BRA `(.L_x_175) ;  /* 0x00000000000c2947 */ /* 0x000fea0003800000 */
[----:B--2---:R-:W1:Y:S02]  /*47e0*/  LDG.E.U8 R157, desc[UR36][R8.64+0x89] ;  /* 0x00008924089d7981 */ /* 0x004e64000c1e1100 */
[----:B-1----:R-:W-:-:S05]  /*47f0*/  PRMT R3, R157, 0x8880, RZ ;  /* 0x000088809d037816 */ /* 0x002fca00000000ff */
[----:B------:R-:W-:-:S07]  /*4800*/  IMAD R12, R3, R156, RZ ;  /* 0x0000009c030c7224 */ /* 0x000fce00078e02ff */
.L_x_175:
[----:B------:R-:W-:Y:S05]  /*4810*/  BSYNC B1 ;  /* 0x0000000000017941 */ /* 0x000fea0003800000 */
.L_x_174:
        /* <DEDUP_REMOVED lines=11> */
.L_x_177:
[----:B------:R-:W-:Y:S05]  /*48d0*/  BSYNC B1 ;  /* 0x0000000000017941 */ /* 0x000fea0003800000 */
.L_x_176:
[----:B-1----:R-:W-:Y:S01]  /*48e0*/  @!P4 IMAD R3, R94, R155, R12 ;  /* 0x0000009b5e03c224 */ /* 0x002fe200078e020c */
[----:B------:R-:W-:Y:S04]  /*48f0*/  BSSY B1, `(.L_x_178) ;  /* 0x0000006000017945 */ /* 0x000fe80003800000 */
[----:B------:R1:W-:Y:S01]  /*4900*/  @!P4 STG.E.U8 desc[UR36][R6.64+0x88], R3 ;  /* 0x000088030600c986 */ /* 0x0003e2000c101124 */
[----:B------:R-:W-:Y:S05]  /*4910*/  @P3 BRA `(.L_x_179) ;  /* 0x00000000000c3947 */ /* 0x000fea0003800000 */
[----:B--2---:R-:W1:Y:S02]  /*4920*/  LDG.E.U8 R157, desc[UR36][R10.64+0x89] ;  /* 0x000089240a9d7981 */ /* 0x004e64000c1e1100 */
[----:B-1----:R-:W-:-:S05]  /*4930*/  PRMT R3, R157, 0x8880, RZ ;  /* 0x000088809d037816 */ /* 0x002fca00000000ff */
[----:B------:R-:W-:-:S07]  /*4940*/  IMAD R12, R3, R156, RZ ;  /* 0x0000009c030c7224 */ /* 0x000fce00078e02ff */
.L_x_179:
[----:B------:R-:W-:Y:S05]  /*4950*/  BSYNC B1 ;  /* 0x0000000000017941 */ /* 0x000fea0003800000 */
.L_x_178:
[----:B------:R-:W-:Y:S01]  /*4960*/  @!P3 IMAD R95, R95, R155, R12 ;  /* 0x0000009b5f5fb224 */ /* 0x000fe200078e020c */
[----:B------:R-:W-:Y:S04]  /*4970*/  BSSY B1, `(.L_x_180) ;  /* 0x0000006000017945 */ /* 0x000fe80003800000 */
[----:B------:R0:W-:Y:S01]  /*4980*/  @!P3 STG.E.U8 desc[UR36][R6.64+0x89], R95 ;  /* 0x0000895f0600b986 */ /* 0x0001e2000c101124 */
[----:B------:R-:W-:Y:S05]  /*4990*/  @P5 BRA `(.L_x_181) ;  /* 0x00000000000c5947 */ /* 0x000fea0003800000 */
[----:B--2---:R-:W1:Y:S02]  /*49a0*/  LDG.E.U8 R157, desc[UR36][R8.64+0x90] ;  /* 0x00009024089d7981 */ /* 0x004e64000c1e1100 */
[----:B-1----:R-:W-:-:S05]  /*49b0*/  PRMT R3, R157, 0x8880, RZ ;  /* 0x000088809d037816 */ /* 0x002fca00000000ff */
[----:B------:R-:W-:-:S07]  /*49c0*/  IMAD R12, R3, R156, RZ ;  /* 0x0000009c030c7224 */ /* 0x000fce00078e02ff */
.L_x_181:
[----:B------:R-:W-:Y:S05]  /*49d0*/  BSYNC B1 ;  /* 0x0000000000017941 */ /* 0x000fea0003800000 */
.L_x_180:
[----:B-1----:R-:W-:Y:S01]  /*49e0*/  @!P5 IMAD R3, R96, R155, R12 ;  /* 0x0000009b6003d224 */ /* 0x002fe200078e020c */
[----:B------:R-:W-:Y:S04]  /*49f0*/  BSSY B1, `(.L_x_182) ;  /* 0x0000006000017945 */ /* 0x000fe80003800000 */
[----:B------:R1:W-:Y:S01]  /*4a00*/  @!P5 STG.E.U8 desc[UR36][R4.64+0x90], R3 ;  /* 0x000090030400d986 */ /* 0x0003e2000c101124 */
[----:B------:R-:W-:Y:S05]  /*4a10*/  @P2 BRA `(.L_x_183) ;  /* 0x00000000000c2947 */ /* 0x000fea0003800000 */
[----:B--2---:R-:W1:Y:S02]  /*4a20*/  LDG.E.U8 R157, desc[UR36][R8.64+0x91] ;  /* 0x00009124089d7981 */ /* 0x004e64000c1e1100 */
[----:B-1----:R-:W-:-:S05]  /*4a30*/  PRMT R3, R157, 0x8880, RZ ;  /* 0x000088809d037816 */ /* 0x002fca00000000ff */
[----:B------:R-:W-:-:S07]  /*4a40*/  IMAD R12, R3, R156, RZ ;  /* 0x0000009c030c7224 */ /* 0x000fce00078e02ff */
.L_x_183:
[----:B------:R-:W-:Y:S05]  /*4a50*/  BSYNC B1 ;  /* 0x0000000000017941 */ /* 0x000fea0003800000 */
.L_x_182:
        /* <DEDUP_REMOVED lines=11> */
.L_x_185:
[----:B------:R-:W-:Y:S05]  /*4b10*/  BSYNC B1 ;  /* 0x0000000000017941 */ /* 0x000fea0003800000 */
.L_x_184:
[----:B-1----:R-:W-:Y:S01]  /*4b20*/  @!P4 IMAD R3, R98, R155, R12 ;  /* 0x0000009b6203c224 */ /* 0x002fe200078e020c */
[----:B------:R-:W-:Y:S04]  /*4b30*/  BSSY B1, `(.L_x_186) ;  /* 0x0000006000017945 */ /* 0x000fe80003800000 */
[----:B------:R1:W-:Y:S01]  /*4b40*/  @!P4 STG.E.U8 desc[UR36][R6.64+0x90], R3 ;  /* 0x000090030600c986 */ /* 0x0003e2000c101124 */
[----:B------:R-:W-:Y:S05]  /*4b50*/  @P3 BRA `(.L_x_187) ;  /* 0x00000000000c3947 */ /* 0x000fea0003800000 */
[----:B--2---:R-:W1:Y:S02]  /*4b60*/  LDG.E.U8 R157, desc[UR36][R10.64+0x91] ;  /* 0x000091240a9d7981 */ /* 0x004e64000c1e1100 */
[----:B-1----:R-:W-:-:S05]  /*4b70*/  PRMT R3, R157, 0x8880, RZ ;  /* 0x000088809d037816 */ /* 0x002fca00000000ff */
[----:B------:R-:W-:-:S07]  /*4b80*/  IMAD R12, R3, R156, RZ ;  /* 0x0000009c030c7224 */ /* 0x000fce00078e02ff */
.L_x_187:
[----:B------:R-:W-:Y:S05]  /*4b90*/  BSYNC B1 ;  /* 0x0000000000017941 */ /* 0x000fea0003800000 */
.L_x_186:
[----:B------:R-:W-:Y:S01]  /*4ba0*/  @!P3 IMAD R99, R99, R155, R12 ;  /* 0x0000009b6363b224 */ /* 0x000fe200078e020c */
[----:B------:R-:W-:Y:S04]  /*4bb0*/  BSSY B1, `(.L_x_188) ;  /* 0x0000006000017945 */ /* 0x000fe80003800000 */
[----:B------:R0:W-:Y:S01]  /*4bc0*/  @!P3 STG.E.U8 desc[UR36][R6.64+0x91], R99 ;  /* 0x000091630600b986 */ /* 0x0001e2000c101124 */
[----:B------:R-:W-:Y:S05]  /*4bd0*/  @P5 BRA `(.L_x_189) ;  /* 0x00000000000c5947 */ /* 0x000fea0003800000 */
[----:B--2---:R-:W1:Y:S02]  /*4be0*/  LDG.E.U8 R157, desc[UR36][R8.64+0x98] ;  /* 0x00009824089d7981 */ /* 0x004e64000c1e1100 */
[----:B-1----:R-:W-:-:S05]  /*4bf0*/  PRMT R3, R157, 0x8880, RZ ;  /* 0x000088809d037816 */ /* 0x002fca00000000ff */
[----:B------:R-:W-:-:S07]  /*4c00*/  IMAD R12, R3, R156, RZ ;  /* 0x0000009c030c7224 */ /* 0x000fce00078e02ff */
.L_x_189:
[----:B------:R-:W-:Y:S05]  /*4c10*/  BSYNC B1 ;  /* 0x0000000000017941 */ /* 0x000fea0003800000 */
.L_x_188:
[----:B-1----:R-:W-:Y:S01]  /*4c20*/  @!P5 IMAD R3, R100, R155, R12 ;  /* 0x0000009b6403d224 */ /* 0x002fe200078e020c */
[----:B------:R-:W-:Y:S04]  /*4c30*/  BSSY B1, `(.L_x_190) ;  /* 0x0000006000017945 */ /* 0x000fe80003800000 */
[----:B------:R1:W-:Y:S01]  /*4c40*/  @!P5 STG.E.U8 desc[UR36][R4.64+0x98], R3 ;  /* 0x000098030400d986 */ /* 0x0003e2000c101124 */
[----:B------:R-:W-:Y:S05]  /*4c50*/  @P2 BRA `(.L_x_191) ;  /* 0x00000000000c2947 */ /* 0x000fea0003800000 */
[----:B--2---:R-:W1:Y:S02]  /*4c60*/  LDG.E.U8 R157, desc[UR36][R8.64+0x99] ;  /* 0x00009924089d7981 */ /* 0x004e64000c1e1100 */
[----:B-1----:R-:W-:-:S05]  /*4c70*/  PRMT R3, R157, 0x8880, RZ ;  /* 0x000088809d037816 */ /* 0x002fca00000000ff */
[----:B------:R-:W-:-:S07]  /*4c80*/  IMAD R12, R3, R156, RZ ;  /* 0x0000009c030c7224 */ /* 0x000fce00078e02ff */
.L_x_191:
[----:B------:R-:W-:Y:S05]  /*4c90*/  BSYNC B1 ;  /* 0x0000000000017941 */ /* 0x000fea0003800000 */
.L_x_190:
        /* <DEDUP_REMOVED lines=11> */
.L_x_193:
[----:B------:R-:W-:Y:S05]  /*4d50*/  BSYNC B1 ;  /* 0x0000000000017941 */ /* 0x000fea0003800000 */
.L_x_192:
[----:B-1----:R-:W-:Y:S01]  /*4d60*/  @!P4 IMAD R3, R102, R155, R12 ;  /* 0x0000009b6603c224 */ /* 0x002fe200078e020c */
[----:B------:R-:W-:Y:S04]  /*4d70*/  BSSY B1, `(.L_x_194) ;  /* 0x0000006000017945 */ /* 0x000fe80003800000 */
[----:B------:R1:W-:Y:S01]  /*4d80*/  @!P4 STG.E.U8 desc[UR36][R6.64+0x98], R3 ;  /* 0x000098030600c986 */ /* 0x0003e2000c101124 */
[----:B------:R-:W-:Y:S05]  /*4d90*/  @P3 BRA `(.L_x_195) ;  /* 0x00000000000c3947 */ /* 0x000fea0003800000 */
[----:B--2---:R-:W1:Y:S02]  /*4da0*/  LDG.E.U8 R157, desc[UR36][R10.64+0x99] ;  /* 0x000099240a9d7981 */ /* 0x004e64000c1e1100 */
[----:B-1----:R-:W-:-:S05]  /*4db0*/  PRMT R3, R157, 0x8880, RZ ;  /* 0x000088809d037816 */ /* 0x002fca00000000ff */
[----:B------:R-:W-:-:S07]  /*4dc0*/  IMAD R12, R3, R156, RZ ;  /* 0x0000009c030c7224 */ /* 0x000fce00078e02ff */
.L_x_195:
[----:B------:R-:W-:Y:S05]  /*4dd0*/  BSYNC B1 ;  /* 0x0000000000017941 */ /* 0x000fea0003800000 */
.L_x_194:
[----:B------:R-:W-:Y:S01]  /*4de0*/  @!P3 IMAD R103, R103, R155, R12 ;  /* 0x0000009b6767b224 */ /* 0x000fe200078e020c */
[----:B------:R-:W-:Y:S04]  /*4df0*/  BSSY B1, `(.L_x_196) ;  /* 0x0000006000017945 */ /* 0x000fe80003800000 */
[----:B------:R0:W-:Y:S01]  /*4e00*/  @!P3 STG.E.U8 desc[UR36][R6.64+0x99], R103 ;  /* 0x000099670600b986 */ /* 0x0001e2000c101124 */
[----:B------:R-:W-:Y:S05]  /*4e10*/  @P5 BRA `(.L_x_197) ;  /* 0x00000000000c5947 */ /* 0x000fea0003800000 */
[----:B--2---:R-:W1:Y:S02]  /*4e20*/  LDG.E.U8 R157, desc[UR36][R8.64+0xa0] ;  /* 0x0000a024089d7981 */ /* 0x004e64000c1e1100 */
[----:B-1----:R-:W-:-:S05]  /*4e30*/  PRMT R3, R157, 0x8880, RZ ;  /* 0x000088809d037816 */ /* 0x002fca00000000ff */
[----:B------:R-:W-:-:S07]  /*4e40*/  IMAD R12, R3, R156, RZ ;  /* 0x0000009c030c7224 */ /* 0x000fce00078e02ff */
.L_x_197:
[----:B------:R-:W-:Y:S05]  /*4e50*/  BSYNC B1 ;  /* 0x0000000000017941 */ /* 0x000fea0003800000 */
.L_x_196:
[----:B-1----:R-:W-:Y:S01]  /*4e60*/  @!P5 IMAD R3, R104, R155, R12 ;  /* 0x0000009b6803d224 */ /* 0x002fe200078e020c */
[----:B------:R-:W-:Y:S04]  /*4e70*/  BSSY B1, `(.L_x_198) ;  /* 0x0000006000017945 */ /* 0x000fe80003800000 */
[----:B------:R1:W-:Y:S01]  /*4e80*/  @!P5 STG.E.U8 desc[UR36][R4.64+0xa0], R3 ;  /* 0x0000a0030400d986 */ /* 0x0003e2000c101124 */
[----:B------:R-:W-:Y:S05]  /*4e90*/  @P2 BRA `(.L_x_199) ;  /* 0x00000000000c2947 */ /* 0x000fea0003800000 */
[----:B--2---:R-:W1:Y:S02]  /*4ea0*/  LDG.E.U8 R157, desc[UR36][R8.64+0xa1] ;  /* 0x0000a124089d7981 */ /* 0x004e64000c1e1100 */
[----:B-1----:R-:W-:-:S05]  /*4eb0*/  PRMT R3, R157, 0x8880, RZ ;  /* 0x000088809d037816 */ /* 0x002fca00000000ff */
[----:B------:R-:W-:-:S07]  /*4ec0*/  IMAD R12, R3, R156, RZ ;  /* 0x0000009c030c7224 */ /* 0x000fce00078e02ff */
.L_x_199:
[----:B------:R-:W-:Y:S05]  /*4ed0*/  BSYNC B1 ;  /* 0x0000000000017941 */ /* 0x000fea0003800000 */
.L_x_198:
        /* <DEDUP_REMOVED lines=11> */
.L_x_201:
[----:B------:R-:W-:Y:S05]  /*4f90*/  BSYNC B1 ;  /* 0x0000000000017941 */ /* 0x000fea0003800000 */
.L_x_200:
[----:B-1----:R-:W-:Y:S01]  /*4fa0*/  @!P4 IMAD R3, R106, R155, R12 ;  /* 0x0000009b6a03c224 */ /* 0x002fe200078e020c */
[----:B------:R-:W-:Y:S04]  /*4fb0*/  BSSY B1, `(.L_x_202) ;  /* 0x0000006000017945 */ /* 0x000fe80003800000 */
[----:B------:R1:W-:Y:S01]  /*4fc0*/  @!P4 STG.E.U8 desc[UR36][R6.64+0xa0], R3 ;  /* 0x0000a0030600c986 */ /* 0x0003e2000c101124 */
[----:B------:R-:W-:Y:S05]  /*4fd0*/  @P3 BRA `(.L_x_203) ;  /* 0x00000000000c3947 */ /* 0x000fea0003800000 */
[----:B--2---:R-:W1:Y:S02]  /*4fe0*/  LDG.E.U8 R157, desc[UR36][R10.64+0xa1] ;  /* 0x0000a1240a9d7981 */ /* 0x004e64000c1e1100 */
[----:B-1----:R-:W-:-:S05]  /*4ff0*/  PRMT R3, R157, 0x8880, RZ ;  /* 0x000088809d037816 */ /* 0x002fca00000000ff */
[----:B------:R-:W-:-:S07]  /*5000*/  IMAD R12, R3, R156, RZ ;  /* 0x0000009c030c7224 */ /* 0x000fce00078e02ff */
.L_x_203:
[----:B------:R-:W-:Y:S05]  /*5010*/  BSYNC B1 ;  /* 0x0000000000017941 */ /* 0x000fea0003800000 */
.L_x_202:
[----:B------:R-:W-:Y:S01]  /*5020*/  @!P3 IMAD R107, R107, R155, R12 ;  /* 0x0000009b6b6bb224 */ /* 0x000fe200078e020c */
[----:B------:R-:W-:Y:S04]  /*5030*/  BSSY B1, `(.L_x_204) ;  /* 0x0000006000017945 */ /* 0x000fe80003800000 */
[----:B------:R0:W-:Y:S01]  /*5040*/  @!P3 STG.E.U8 desc[UR36][R6.64+0xa1], R107 ;  /* 0x0000a16b0600b986 */ /* 0x0001e2000c101124 */
[----:B------:R-:W-:Y:S05]  /*5050*/  @P5 BRA `(.L_x_205) ;  /* 0x00000000000c5947 */ /* 0x000fea0003800000 */
[----:B--2---:R-:W1:Y:S02]  /*5060*/  LDG.E.U8 R157, desc[UR36][R8.64+0xa8] ;  /* 0x0000a824089d7981 */ /* 0x004e64000c1e1100 */
[----:B-1----:R-:W-:-:S05]  /*5070*/  PRMT R3, R157, 0x8880, RZ ;  /* 0x000088809d037816 */ /* 0x002fca00000000ff */
[----:B------:R-:W-:-:S07]  /*5080*/  IMAD R12, R3, R156, RZ ;  /* 0x0000009c030c7224 */ /* 0x000fce00078e02ff */
.L_x_205:
[----:B------:R-:W-:Y:S05]  /*5090*/  BSYNC B1 ;  /* 0x0000000000017941 */ /* 0x000fea0003800000 */
.L_x_204:
[----:B-1----:R-:W-:Y:S01]  /*50a0*/  @!P5 IMAD R3, R108, R155, R12 ;  /* 0x0000009b6c03d224 */ /* 0x002fe200078e020c */
[----:B------:R-:W-:Y:S04]  /*50b0*/  BSSY B1, `(.L_x_206) ;  /* 0x0000006000017945 */ /* 0x000fe80003800000 */
[----:B------:R1:W-:Y:S01]  /*50c0*/  @!P5 STG.E.U8 desc[UR36][R4.64+0xa8], R3 ;  /* 0x0000a8030400d986 */ /* 0x0003e2000c101124 */
[----:B------:R-:W-:Y:S05]  /*50d0*/  @P2 BRA `(.L_x_207) ;  /* 0x00000000000c2947 */ /* 0x000fea0003800000 */
[----:B--2---:R-:W1:Y:S02]  /*50e0*/  LDG.E.U8 R157, desc[UR36][R8.64+0xa9] ;  /* 0x0000a924089d7981 */ /* 0x004e64000c1e1100 */
[----:B-1----:R-:W-:-:S05]  /*50f0*/  PRMT R3, R157, 0x8880, RZ ;  /* 0x000088809d037816 */ /* 0x002fca00000000ff */
[----:B------:R-:W-:-:S07]  /*5100*/  IMAD R12, R3, R156, RZ ;  /* 0x0000009c030c7224 */ /* 0x000fce00078e02ff */
.L_x_207:
[----:B------:R-:W-:Y:S05]  /*5110*/  BSYNC B1 ;  /* 0x0000000000017941 */ /* 0x000fea0003800000 */
.L_x_206:
        /* <DEDUP_REMOVED lines=11> */
.L_x_209:
[----:B------:R-:W-:Y:S05]  /*51d0*/  BSYNC B1 ;  /* 0x0000000000017941 */ /* 0x000fea0003800000 */
.L_x_208:
[----:B-1----:R-:W-:Y:S01]  /*51e0*/  @!P4 IMAD R3, R110, R155, R12 ;  /* 0x0000009b6e03c224 */ /* 0x002fe200078e020c */
[----:B------:R-:W-:Y:S04]  /*51f0*/  BSSY B1, `(.L_x_210) ;  /* 0x0000006000017945 */ /* 0x000fe80003800000 */
[----:B------:R1:W-:Y:S01]  /*5200*/  @!P4 STG.E.U8 desc[UR36][R6.64+0xa8], R3 ;  /* 0x0000a8030600c986 */ /* 0x0003e2000c101124 */
[----:B------:R-:W-:Y:S05]  /*5210*/  @P3 BRA `(.L_x_211) ;  /* 0x00000000000c3947 */ /* 0x000fea0003800000 */
[----:B--2---:R-:W1:Y:S02]  /*5220*/  LDG.E.U8 R157, desc[UR36][R10.64+0xa9] ;  /* 0x0000a9240a9d7981 */ /* 0x004e64000c1e1100 */
[----:B-1----:R-:W-:-:S05]  /*5230*/  PRMT R3, R157, 0x8880, RZ ;  /* 0x000088809d037816 */ /* 0x002fca00000000ff */
[----:B------:R-:W-:-:S07]  /*5240*/  IMAD R12, R3, R156, RZ ;  /* 0x0000009c030c7224 */ /* 0x000fce00078e02ff */
.L_x_211:
[----:B------:R-:W-:Y:S05]  /*5250*/  BSYNC B1 ;  /* 0x0000000000017941 */ /* 0x000fea0003800000 */
.L_x_210:
[----:B------:R-:W-:Y:S01]  /*5260*/  @!P3 IMAD R111, R111, R155, R12 ;  /* 0x0000009b6f6fb224 */ /* 0x000fe200078e020c */
[----:B------:R-:W-:Y:S04]  /*5270*/  BSSY B1, `(.L_x_212) ;  /* 0x0000006000017945 */ /* 0x000fe80003800000 */
[----:B------:R0:W-:Y:S01]  /*5280*/  @!P3 STG.E.U8 desc[UR36][R6.64+0xa9], R111 ;  /* 0x0000a96f0600b986 */ /* 0x0001e2000c101124 */
[----:B------:R-:W-:Y:S05]  /*5290*/  @P5 BRA `(.L_x_213) ;  /* 0x00000000000c5947 */ /* 0x000fea0003800000 */
[----:B--2---:R-:W1:Y:S02]  /*52a0*/  LDG.E.U8 R157, desc[UR36][R8.64+0xb0] ;  /* 0x0000b024089d7981 */ /* 0x004e64000c1e1100 */
[----:B-1----:R-:W-:-:S05]  /*52b0*/  PRMT R3, R157, 0x8880, RZ ;  /* 0x000088809d037816 */ /* 0x002fca00000000ff */
[----:B------:R-:W-:-:S07]  /*52c0*/  IMAD R12, R3, R156, RZ ;  /* 0x0000009c030c7224 */ /* 0x000fce00078e02ff */
.L_x_213:
[----:B------:R-:W-:Y:S05]  /*52d0*/  BSYNC B1 ;  /* 0x0000000000017941 */ /* 0x000fea0003800000 */
.L_x_212:
[----:B-1----:R-:W-:Y:S01]  /*52e0*/  @!P5 IMAD R3, R112, R155, R12 ;  /* 0x0000009b7003d224 */ /* 0x002fe200078e020c */
[----:B------:R-:W-:Y:S04]  /*52f0*/  BSSY B1, `(.L_x_214) ;  /* 0x0000006000017945 */ /* 0x000fe80003800000 */
[----:B------:R1:W-:Y:S01]  /*5300*/  @!P5 STG.E.U8 desc[UR36][R4.64+0xb0], R3 ;  /* 0x0000b0030400d986 */ /* 0x0003e2000c101124 */
[----:B------:R-:W-:Y:S05]  /*5310*/  @P2 BRA `(.L_x_215) ;  /* 0x00000000000c2947 */ /* 0x000fea0003800000 */
[----:B--2---:R-:W1:Y:S02]  /*5320*/  LDG.E.U8 R157, desc[UR36][R8.64+0xb1] ;  /* 0x0000b124089d7981 */ /* 0x004e64000c1e1100 */
[----:B-1----:R-:W-:-:S05]  /*5330*/  PRMT R3, R157, 0x8880, RZ ;  /* 0x000088809d037816 */ /* 0x002fca00000000ff */
[----:B------:R-:W-:-:S07]  /*5340*/  IMAD R12, R3, R156, RZ ;  /* 0x0000009c030c7224 */ /* 0x000fce00078e02ff */
.L_x_215:
[----:B------:R-:W-:Y:S05]  /*5350*/  BSYNC B1 ;  /* 0x0000000000017941 */ /* 0x000fea0003800000 */
.L_x_214:
        /* <DEDUP_REMOVED lines=11> */
.L_x_217:
[----:B------:R-:W-:Y:S05]  /*5410*/  BSYNC B1 ;  /* 0x0000000000017941 */ /* 0x000fea0003800000 */
.L_x_216:
[----:B-1----:R-:W-:Y:S01]  /*5420*/  @!P4 IMAD R3, R114, R155, R12 ;  /* 0x0000009b7203c224 */ /* 0x002fe200078e020c */
[----:B------:R-:W-:Y:S04]  /*5430*/  BSSY B1, `(.L_x_218) ;  /* 0x0000006000017945 */ /* 0x000fe80003800000 */
[----:B------:R1:W-:Y:S01]  /*5440*/  @!P4 STG.E.U8 desc[UR36][R6.64+0xb0], R3 ;  /* 0x0000b0030600c986 */ /* 0x0003e2000c101124 */
[----:B------:R-:W-:Y:S05]  /*5450*/  @P3 BRA `(.L_x_219) ;  /* 0x00000000000c3947 */ /* 0x000fea0003800000 */
[----:B--2---:R-:W1:Y:S02]  /*5460*/  LDG.E.U8 R157, desc[UR36][R10.64+0xb1] ;  /* 0x0000b1240a9d7981 */ /* 0x004e64000c1e1100 */
[----:B-1----:R-:W-:-:S05]  /*5470*/  PRMT R3, R157, 0x8880, RZ ;  /* 0x000088809d037816 */ /* 0x002fca00000000ff */
[----:B------:R-:W-:-:S07]  /*5480*/  IMAD R12, R3, R156, RZ ;  /* 0x0000009c030c7224 */ /* 0x000fce00078e02ff */
.L_x_219:
[----:B------:R-:W-:Y:S05]  /*5490*/  BSYNC B1 ;  /* 0x0000000000017941 */ /* 0x000fea0003800000 */
.L_x_218:
[----:B------:R-:W-:Y:S01]  /*54a0*/  @!P3 IMAD R115, R115, R155, R12 ;  /* 0x0000009b7373b224 */ /* 0x000fe200078e020c */
[----:B------:R-:W-:Y:S04]  /*54b0*/  BSSY B1, `(.L_x_220) ;  /* 0x0000006000017945 */ /* 0x000fe80003800000 */
[----:B------:R0:W-:Y:S01]  /*54c0*/  @!P3 STG.E.U8 desc[UR36][R6.64+0xb1], R115 ;  /* 0x0000b1730600b986 */ /* 0x0001e2000c101124 */
[----:B------:R-:W-:Y:S05]  /*54d0*/  @P5 BRA `(.L_x_221) ;  /* 0x00000000000c5947 */ /* 0x000fea0003800000 */
[----:B--2---:R-:W1:Y:S02]  /*54e0*/  LDG.E.U8 R157, desc[UR36][R8.64+0xb8] ;  /* 0x0000b824089d7981 */ /* 0x004e64000c1e1100 */
[----:B-1----:R-:W-:-:S05]  /*54f0*/  PRMT R3, R157, 0x8880, RZ ;  /* 0x000088809d037816 */ /* 0x002fca00000000ff */
[----:B------:R-:W-:-:S07]  /*5500*/  IMAD R12, R3, R156, RZ ;  /* 0x0000009c030c7224 */ /* 0x000fce00078e02ff */
.L_x_221:
[----:B------:R-:W-:Y:S05]  /*5510*/  BSYNC B1 ;  /* 0x0000000000017941 */ /* 0x000fea0003800000 */
.L_x_220:
[----:B-1----:R-:W-:Y:S01]  /*5520*/  @!P5 IMAD R3, R116, R155, R12 ;  /* 0x0000009b7403d224 */ /* 0x002fe200078e020c */
[----:B------:R-:W-:Y:S04]  /*5530*/  BSSY B1, `(.L_x_222) ;  /* 0x0000006000017945 */ /* 0x000fe80003800000 */
[----:B------:R1:W-:Y:S01]  /*5540*/  @!P5 STG.E.U8 desc[UR36][R4.64+0xb8], R3 ;  /* 0x0000b8030400d986 */ /* 0x0003e2000c101124 */
[----:B------:R-:W-:Y:S05]  /*5550*/  @P2 BRA `(.L_x_223) ;  /* 0x00000000000c2947 */ /* 0x000fea0003800000 */
[----:B--2---:R-:W1:Y:S02]  /*5560*/  LDG.E.U8 R157, desc[UR36][R8.64+0xb9] ;  /* 0x0000b924089d7981 */ /* 0x004e64000c1e1100 */
[----:B-1----:R-:W-:-:S05]  /*5570*/  PRMT R3, R157, 0x8880, RZ ;  /* 0x000088809d037816 */ /* 0x002fca00000000ff */
[----:B------:R-:W-:-:S07]  /*5580*/  IMAD R12, R3, R156, RZ ;  /* 0x0000009c030c7224 */ /* 0x000fce00078e02ff */
.L_x_223:
[----:B------:R-:W-:Y:S05]  /*5590*/  BSYNC B1 ;  /* 0x0000000000017941 */ /* 0x000fea0003800000 */
.L_x_222:
        /* <DEDUP_REMOVED lines=11> */
.L_x_225:
[----:B------:R-:W-:Y:S05]  /*5650*/  BSYNC B1 ;  /* 0x0000000000017941 */ /* 0x000fea0003800000 */
.L_x_224:
[----:B-1----:R-:W-:Y:S01]  /*5660*/  @!P4 IMAD R3, R118, R155, R12 ;  /* 0x0000009b7603c224 */ /* 0x002fe200078e020c */
[----:B------:R-:W-:Y:S04]  /*5670*/  BSSY B1, `(.L_x_226) ;  /* 0x0000006000017945 */ /* 0x000fe80003800000 */
[----:B------:R1:W-:Y:S01]  /*5680*/  @!P4 STG.E.U8 desc[UR36][R6.64+0xb8], R3 ;  /* 0x0000b8030600c986 */ /* 0x0003e2000c101124 */
[----:B------:R-:W-:Y:S05]  /*5690*/  @P3 BRA `(.L_x_227) ;  /* 0x00000000000c3947 */ /* 0x000fea0003800000 */
[----:B--2---:R-:W1:Y:S02]  /*56a0*/  LDG.E.U8 R157, desc[UR36][R10.64+0xb9] ;  /* 0x0000b9240a9d7981 */ /* 0x004e64000c1e1100 */
[----:B-1----:R-:W-:-:S05]  /*56b0*/  PRMT R3, R157, 0x8880, RZ ;  /* 0x000088809d037816 */ /* 0x002fca00000000ff */
[----:B------:R-:W-:-:S07]  /*56c0*/  IMAD R12, R3, R156, RZ ;  /* 0x0000009c030c7224 */ /* 0x000fce00078e02ff */
.L_x_227:
[----:B------:R-:W-:Y:S05]  /*56d0*/  BSYNC B1 ;  /* 0x0000000000017941 */ /* 0x000fea0003800000 */
.L_x_226:
[----:B------:R-:W-:Y:S01]  /*56e0*/  @!P3 IMAD R119, R119, R155, R12 ;  /* 0x0000009b7777b224 */ /* 0x000fe200078e020c */
[----:B------:R-:W-:Y:S04]  /*56f0*/  BSSY B1, `(.L_x_228) ;  /* 0x0000006000017945 */ /* 0x000fe80003800000 */
[----:B------:R0:W-:Y:S01]  /*5700*/  @!P3 STG.E.U8 desc[UR36][R6.64+0xb9], R119 ;  /* 0x0000b9770600b986 */ /* 0x0001e2000c101124 */
[----:B------:R-:W-:Y:S05]  /*5710*/  @P5 BRA `(.L_x_229) ;  /* 0x00000000000c5947 */ /* 0x000fea0003800000 */
[----:B--2---:R-:W1:Y:S02]  /*5720*/  LDG.E.U8 R157, desc[UR36][R8.64+0xc0] ;  /* 0x0000c024089d7981 */ /* 0x004e64000c1e1100 */
[----:B-1----:R-:W-:-:S05]  /*5730*/  PRMT R3, R157, 0x8880, RZ ;  /* 0x000088809d037816 */ /* 0x002fca00000000ff */
[----:B------:R-:W-:-:S07]  /*5740*/  IMAD R12, R3, R156, RZ ;  /* 0x0000009c030c7224 */ /* 0x000fce00078e02ff */
.L_x_229:
[----:B------:R-:W-:Y:S05]  /*5750*/  BSYNC B1 ;  /* 0x0000000000017941 */ /* 0x000fea0003800000 */
.L_x_228:
[----:B-1----:R-:W-:Y:S01]  /*5760*/  @!P5 IMAD R3, R120, R155, R12 ;  /* 0x0000009b7803d224 */ /* 0x002fe200078e020c */
[----:B------:R-:W-:Y:S04]  /*5770*/  BSSY B1, `(.L_x_230) ;  /* 0x0000006000017945 */ /* 0x000fe80003800000 */
[----:B------:R1:W-:Y:S01]  /*5780*/  @!P5 STG.E.U8 desc[UR36][R4.64+0xc0], R3 ;  /* 0x0000c0030400d986 */ /* 0x0003e2000c101124 */
[----:B------:R-:W-:Y:S05]  /*5790*/  @P2 BRA `(.L_x_231) ;  /* 0x00000000000c2947 */ /* 0x000fea0003800000 */
[----:B--2---:R-:W1:Y:S02]  /*57a0*/  LDG.E.U8 R157, desc[UR36][R8.64+0xc1] ;  /* 0x0000c124089d7981 */ /* 0x004e64000c1e1100 */
[----:B-1----:R-:W-:-:S05]  /*57b0*/  PRMT R3, R157, 0x8880, RZ ;  /* 0x000088809d037816 */ /* 0x002fca00000000ff */
[----:B------:R-:W-:-:S07]  /*57c0*/  IMAD R12, R3, R156, RZ ;  /* 0x0000009c030c7224 */ /* 0x000fce00078e02ff */
.L_x_231:
[----:B------:R-:W-:Y:S05]  /*57d0*/  BSYNC B1 ;  /* 0x0000000000017941 */ /* 0x000fea0003800000 */
.L_x_230:
        /* <DEDUP_REMOVED lines=11> */
.L_x_233:
[----:B------:R-:W-:Y:S05]  /*5890*/  BSYNC B1 ;  /* 0x0000000000017941 */ /* 0x000fea0003800000 */
.L_x_232:
[----:B-1----:R-:W-:Y:S01]  /*58a0*/  @!P4 IMAD R3, R122, R155, R12 ;  /* 0x0000009b7a03c224 */ /* 0x002fe200078e020c */
[----:B------:R-:W-:Y:S04]  /*58b0*/  BSSY B1, `(.L_x_234) ;  /* 0x0000006000017945 */ /* 0x000fe80003800000 */
[----:B------:R1:W-:Y:S01]  /*58c0*/  @!P4 STG.E.U8 desc[UR36][R6.64+0xc0], R3 ;  /* 0x0000c0030600c986 */ /* 0x0003e2000c101124 */
[----:B------:R-:W-:Y:S05]  /*58d0*/  @P3 BRA `(.L_x_235) ;  /* 0x00000000000c3947 */ /* 0x000fea0003800000 */
[----:B--2---:R-:W1:Y:S02]  /*58e0*/  LDG.E.U8 R157, desc[UR36][R10.64+0xc1] ;  /* 0x0000c1240a9d7981 */ /* 0x004e64000c1e1100 */
[----:B-1----:R-:W-:-:S05]  /*58f0*/  PRMT R3, R157, 0x8880, RZ ;  /* 0x000088809d037816 */ /* 0x002fca00000000ff */
[----:B------:R-:W-:-:S07]  /*5900*/  IMAD R12, R3, R156, RZ ;  /* 0x0000009c030c7224 */ /* 0x000fce00078e02ff */
.L_x_235:
[----:B------:R-:W-:Y:S05]  /*5910*/  BSYNC B1 ;  /* 0x0000000000017941 */ /* 0x000fea0003800000 */
.L_x_234:
[----:B------:R-:W-:Y:S01]  /*5920*/  @!P3 IMAD R123, R123, R155, R12 ;  /* 0x0000009b7b7bb224 */ /* 0x000fe200078e020c */
[----:B------:R-:W-:Y:S04]  /*5930*/  BSSY B1, `(.L_x_236) ;  /* 0x0000006000017945 */ /* 0x000fe80003800000 */
[----:B------:R0:W-:Y:S01]  /*5940*/  @!P3 STG.E.U8 desc[UR36][R6.64+0xc1], R123 ;  /* 0x0000c17b0600b986 */ /* 0x0001e2000c101124 */
[----:B------:R-:W-:Y:S05]  /*5950*/  @P5 BRA `(.L_x_237) ;  /* 0x00000000000c5947 */ /* 0x000fea0003800000 */
[----:B--2---:R-:W1:Y:S02]  /*5960*/  LDG.E.U8 R157, desc[UR36][R8.64+0xc8] ;  /* 0x0000c824089d7981 */ /* 0x004e64000c1e1100 */
[----:B-1----:R-:W-:-:S05]  /*5970*/  PRMT R3, R157, 0x8880, RZ ;  /* 0x000088809d037816 */ /* 0x002fca00000000ff */
[----:B------:R-:W-:-:S07]  /*5980*/  IMAD R12, R3, R156, RZ ;  /* 0x0000009c030c7224 */ /* 0x000fce00078e02ff */
.L_x_237:
[----:B------:R-:W-:Y:S05]  /*5990*/  BSYNC B1 ;  /* 0x0000000000017941 */ /* 0x000fea0003800000 */
.L_x_236:
[----:B-1----:R-:W-:Y:S01]  /*59a0*/  @!P5 IMAD R3, R124, R155, R12 ;  /* 0x0000009b7c03d224 */ /* 0x002fe200078e020c */
[----:B------:R-:W-:Y:S04]  /*59b0*/  BSSY B1, `(.L_x_238) ;  /* 0x0000006000017945 */ /* 0x000fe80003800000 */
[----:B------:R1:W-:Y:S01]  /*59c0*/  @!P5 STG.E.U8 desc[UR36][R4.64+0xc8], R3 ;  /* 0x0000c8030400d986 */ /* 0x0003e2000c101124 */
[----:B------:R-:W-:Y:S05]  /*59d0*/  @P2 BRA `(.L_x_239) ;  /* 0x00000000000c2947 */ /* 0x000fea0003800000 */
[----:B--2---:R-:W1:Y:S02]  /*59e0*/  LDG.E.U8 R157, desc[UR36][R8.64+0xc9] ;  /* 0x0000c924089d7981 */ /* 0x004e64000c1e1100 */
[----:B-1----:R-:W-:-:S05]  /*59f0*/  PRMT R3, R157, 0x8880, RZ ;  /* 0x000088809d037816 */ /* 0x002fca00000000ff */
[----:B------:R-:W-:-:S07]  /*5a00*/  IMAD R12, R3, R156, RZ ;  /* 0x0000009c030c7224 */ /* 0x000fce00078e02ff */
.L_x_239:
[----:B------:R-:W-:Y:S05]  /*5a10*/  BSYNC B1 ;  /* 0x0000000000017941 */ /* 0x000fea0003800000 */
.L_x_238:
        /* <DEDUP_REMOVED lines=11> */
.L_x_241:
[----:B------:R-:W-:Y:S05]  /*5ad0*/  BSYNC B1 ;  /* 0x0000000000017941 */ /* 0x000fea0003800000 */
.L_x_240:
[----:B-1----:R-:W-:Y:S01]  /*5ae0*/  @!P4 IMAD R3, R126, R155, R12 ;  /* 0x0000009b7e03c224 */ /* 0x002fe200078e020c */
[----:B------:R-:W-:Y:S04]  /*5af0*/  BSSY B1, `(.L_x_242) ;  /* 0x0000006000017945 */ /* 0x000fe80003800000 */
[----:B------:R1:W-:Y:S01]  /*5b00*/  @!P4 STG.E.U8 desc[UR36][R6.64+0xc8], R3 ;  /* 0x0000c8030600c986 */ /* 0x0003e2000c101124 */
[----:B------:R-:W-:Y:S05]  /*5b10*/  @P3 BRA `(.L_x_243) ;  /* 0x00000000000c3947 */ /* 0x000fea0003800000 */
[----:B--2---:R-:W1:Y:S02]  /*5b20*/  LDG.E.U8 R157, desc[UR36][R10.64+0xc9] ;  /* 0x0000c9240a9d7981 */ /* 0x004e64000c1e1100 */
[----:B-1----:R-:W-:-:S05]  /*5b30*/  PRMT R3, R157, 0x8880, RZ ;  /* 0x000088809d037816 */ /* 0x002fca00000000ff */
[----:B------:R-:W-:-:S07]  /*5b40*/  IMAD R12, R3, R156, RZ ;  /* 0x0000009c030c7224 */ /* 0x000fce00078e02ff */
.L_x_243:
[----:B------:R-:W-:Y:S05]  /*5b50*/  BSYNC B1 ;  /* 0x0000000000017941 */ /* 0x000fea0003800000 */
.L_x_242:
[----:B------:R-:W-:Y:S01]  /*5b60*/  @!P3 IMAD R127, R127, R155, R12 ;  /* 0x0000009b7f7fb224 */ /* 0x000fe200078e020c */
[----:B------:R-:W-:Y:S04]  /*5b70*/  BSSY B1, `(.L_x_244) ;  /* 0x0000006000017945 */ /* 0x000fe80003800000 */
[----:B------:R0:W-:Y:S01]  /*5b80*/  @!P3 STG.E.U8 desc[UR36][R6.64+0xc9], R127 ;  /* 0x0000c97f0600b986 */ /* 0x0001e2000c101124 */
[----:B------:R-:W-:Y:S05]  /*5b90*/  @P5 BRA `(.L_x_245) ;  /* 0x00000000000c5947 */ /* 0x000fea0003800000 */
[----:B--2---:R-:W1:Y:S02]  /*5ba0*/  LDG.E.U8 R157, desc[UR36][R8.64+0xd0] ;  /* 0x0000d024089d7981 */ /* 0x004e64000c1e1100 */
[----:B-1----:R-:W-:-:S05]  /*5bb0*/  PRMT R3, R157, 0x8880, RZ ;  /* 0x000088809d037816 */ /* 0x002fca00000000ff */
[----:B------:R-:W-:-:S07]  /*5bc0*/  IMAD R12, R3, R156, RZ ;  /* 0x0000009c030c7224 */ /* 0x000fce00078e02ff */
.L_x_245:
[----:B------:R-:W-:Y:S05]  /*5bd0*/  BSYNC B1 ;  /* 0x0000000000017941 */ /* 0x000fea0003800000 */
.L_x_244:
[----:B-1----:R-:W-:Y:S01]  /*5be0*/  @!P5 IMAD R3, R128, R155, R12 ;  /* 0x0000009b8003d224 */ /* 0x002fe200078e020c */
[----:B------:R-:W-:Y:S04]  /*5bf0*/  BSSY B1, `(.L_x_246) ;  /* 0x0000006000017945 */ /* 0x000fe80003800000 */
[----:B------:R1:W-:Y:S01]  /*5c00*/  @!P5 STG.E.U8 desc[UR36][R4.64+0xd0], R3 ;  /* 0x0000d0030400d986 */ /* 0x0003e2000c101124 */
[----:B------:R-:W-:Y:S05]  /*5c10*/  @P2 BRA `(.L_x_247) ;  /* 0x00000000000c2947 */ /* 0x000fea0003800000 */
[----:B--2---:R-:W1:Y:S02]  /*5c20*/  LDG.E.U8 R157, desc[UR36][R8.64+0xd1] ;  /* 0x0000d124089d7981 */ /* 0x004e64000c1e1100 */
[----:B-1----:R-:W-:-:S05]  /*5c30*/  PRMT R3, R157, 0x8880, RZ ;  /* 0x000088809d037816 */ /* 0x002fca00000000ff */
[----:B------:R-:W-:-:S07]  /*5c40*/  IMAD R12, R3, R156, RZ ;  /* 0x0000009c030c7224 */ /* 0x000fce00078e02ff */
.L_x_247:
[----:B------:R-:W-:Y:S05]  /*5c50*/  BSYNC B1 ;  /* 0x0000000000017941 */ /* 0x000fea0003800000 */
.L_x_246:
        /* <DEDUP_REMOVED lines=11> */
.L_x_249:
[----:B------:R-:W-:Y:S05]  /*5d10*/  BSYNC B1 ;  /* 0x0000000000017941 */ /* 0x000fea0003800000 */
.L_x_248:
[----:B-1----:R-:W-:Y:S01]  /*5d20*/  @!P4 IMAD R3, R130, R155, R12 ;  /* 0x0000009b8203c224 */ /* 0x002fe200078e020c */
[----:B------:R-:W-:Y:S04]  /*5d30*/  BSSY B1, `(.L_x_250) ;  /* 0x0000006000017945 */ /* 0x000fe80003800000 */
[----:B------:R1:W-:Y:S01]  /*5d40*/  @!P4 STG.E.U8 desc[UR36][R6.64+0xd0], R3 ;  /* 0x0000d0030600c986 */ /* 0x0003e2000c101124 */
[----:B------:R-:W-:Y:S05]  /*5d50*/  @P3 BRA `(.L_x_251) ;  /* 0x00000000000c3947 */ /* 0x000fea0003800000 */
[----:B--2---:R-:W1:Y:S02]  /*5d60*/  LDG.E.U8 R157, desc[UR36][R10.64+0xd1] ;  /* 0x0000d1240a9d7981 */ /* 0x004e64000c1e1100 */
[----:B-1----:R-:W-:-:S05]  /*5d70*/  PRMT R3, R157, 0x8880, RZ ;  /* 0x000088809d037816 */ /* 0x002fca00000000ff */
[----:B------:R-:W-:-:S07]  /*5d80*/  IMAD R12, R3, R156, RZ ;  /* 0x0000009c030c7224 */ /* 0x000fce00078e02ff */
.L_x_251:
[----:B------:R-:W-:Y:S05]  /*5d90*/  BSYNC B1 ;  /* 0x0000000000017941 */ /* 0x000fea0003800000 */
.L_x_250:
[----:B------:R-:W-:Y:S01]  /*5da0*/  @!P3 IMAD R131, R131, R155, R12 ;  /* 0x0000009b8383b224 */ /* 0x000fe200078e020c */
[----:B------:R-:W-:Y:S04]  /*5db0*/  BSSY B1, `(.L_x_252) ;  /* 0x0000006000017945 */ /* 0x000fe80003800000 */
[----:B------:R0:W-:Y:S01]  /*5dc0*/  @!P3 STG.E.U8 desc[UR36][R6.64+0xd1], R131 ;  /* 0x0000d1830600b986 */ /* 0x0001e2000c101124 */
[----:B------:R-:W-:Y:S05]  /*5dd0*/  @P5 BRA `(.L_x_253) ;  /* 0x00000000000c5947 */ /* 0x000fea0003800000 */
[----:B--2---:R-:W1:Y:S02]  /*5de0*/  LDG.E.U8 R157, desc[UR36][R8.64+0xd8] ;  /* 0x0000d824089d7981 */ /* 0x004e64000c1e1100 */
[----:B-1----:R-:W-:-:S05]  /*5df0*/  PRMT R3, R157, 0x8880, RZ ;  /* 0x000088809d037816 */ /* 0x002fca00000000ff */
[----:B------:R-:W-:-:S07]  /*5e00*/  IMAD R12, R3, R156, RZ ;  /* 0x0000009c030c7224 */ /* 0x000fce00078e02ff */
.L_x_253:
[----:B------:R-:W-:Y:S05]  /*5e10*/  BSYNC B1 ;  /* 0x0000000000017941 */ /* 0x000fea0003800000 */
.L_x_252:
[----:B-1----:R-:W-:Y:S01]  /*5e20*/  @!P5 IMAD R3, R132, R155, R12 ;  /* 0x0000009b8403d224 */ /* 0x002fe200078e020c */
[----:B------:R-:W-:Y:S04]  /*5e30*/  BSSY B1, `(.L_x_254) ;  /* 0x0000006000017945 */ /* 0x000fe80003800000 */
[----:B------:R1:W-:Y:S01]  /*5e40*/  @!P5 STG.E.U8 desc[UR36][R4.64+0xd8], R3 ;  /* 0x0000d8030400d986 */ /* 0x0003e2000c101124 */
[----:B------:R-:W-:Y:S05]  /*5e50*/  @P2 BRA `(.L_x_255) ;  /* 0x00000000000c2947 */ /* 0x000fea0003800000 */
[----:B--2---:R-:W1:Y:S02]  /*5e60*/  LDG.E.U8 R157, desc[UR36][R8.64+0xd9] ;  /* 0x0000d924089d7981 */ /* 0x004e64000c1e1100 */
[----:B-1----:R-:W-:-:S05]  /*5e70*/  PRMT R3, R157, 0x8880, RZ ;  /* 0x000088809d037816 */ /* 0x002fca00000000ff */
[----:B------:R-:W-:-:S07]  /*5e80*/  IMAD R12, R3, R156, RZ ;  /* 0x0000009c030c7224 */ /* 0x000fce00078e02ff */
.L_x_255:
[----:B------:R-:W-:Y:S05]  /*5e90*/  BSYNC B1 ;  /* 0x0000000000017941 */ /* 0x000fea0003800000 */
.L_x_254:
        /* <DEDUP_REMOVED lines=11> */
.L_x_257:
[----:B------:R-:W-:Y:S05]  /*5f50*/  BSYNC B1 ;  /* 0x0000000000017941 */ /* 0x000fea0003800000 */
.L_x_256:
[----:B-1----:R-:W-:Y:S01]  /*5f60*/  @!P4 IMAD R3, R134, R155, R12 ;  /* 0x0000009b8603c224 */ /* 0x002fe200078e020c */
[----:B------:R-:W-:Y:S04]  /*5f70*/  BSSY B1, `(.L_x_258) ;  /* 0x0000006000017945 */ /* 0x000fe80003800000 */
[----:B------:R1:W-:Y:S01]  /*5f80*/  @!P4 STG.E.U8 desc[UR36][R6.64+0xd8], R3 ;  /* 0x0000d8030600c986 */ /* 0x0003e2000c101124 */
[----:B------:R-:W-:Y:S05]  /*5f90*/  @P3 BRA `(.L_x_259) ;  /* 0x00000000000c3947 */ /* 0x000fea0003800000 */
[----:B--2---:R-:W1:Y:S02]  /*5fa0*/  LDG.E.U8 R157, desc[UR36][R10.64+0xd9] ;  /* 0x0000d9240a9d7981 */ /* 0x004e64000c1e1100 */
[----:B-1----:R-:W-:-:S05]  /*5fb0*/  PRMT R3, R157, 0x8880, RZ ;  /* 0x000088809d037816 */ /* 0x002fca00000000ff */
[----:B------:R-:W-:-:S07]  /*5fc0*/  IMAD R12, R3, R156, RZ ;  /* 0x0000009c030c7224 */ /* 0x000fce00078e02ff */
.L_x_259:
[----:B------:R-:W-:Y:S05]  /*5fd0*/  BSYNC B1 ;  /* 0x0000000000017941 */ /* 0x000fea0003800000 */
.L_x_258:
[----:B------:R-:W-:Y:S01]  /*5fe0*/  @!P3 IMAD R135, R135, R155, R12 ;  /* 0x0000009b8787b224 */ /* 0x000fe200078e020c */
[----:B------:R-:W-:Y:S04]  /*5ff0*/  BSSY B1, `(.L_x_260) ;  /* 0x0000006000017945 */ /* 0x000fe80003800000 */
[----:B------:R0:W-:Y:S01]  /*6000*/  @!P3 STG.E.U8 desc[UR36][R6.64+0xd9], R135 ;  /* 0x0000d9870600b986 */ /* 0x0001e2000c101124 */
[----:B------:R-:W-:Y:S05]  /*6010*/  @P5 BRA `(.L_x_261) ;  /* 0x00000000000c5947 */ /* 0x000fea0003800000 */
[----:B--2---:R-:W1:Y:S02]  /*6020*/  LDG.E.U8 R157, desc[UR36][R8.64+0xe0] ;  /* 0x0000e024089d7981 */ /* 0x004e64000c1e1100 */
[----:B-1----:R-:W-:-:S05]  /*6030*/  PRMT R3, R157, 0x8880, RZ ;  /* 0x000088809d037816 */ /* 0x002fca00000000ff */
[----:B------:R-:W-:-:S07]  /*6040*/  IMAD R12, R3, R156, RZ ;  /* 0x0000009c030c7224 */ /* 0x000fce00078e02ff */
.L_x_261:
[----:B------:R-:W-:Y:S05]  /*6050*/  BSYNC B1 ;  /* 0x0000000000017941 */ /* 0x000fea0003800000 */
.L_x_260:
[----:B-1----:R-:W-:Y:S01]  /*6060*/  @!P5 IMAD R3, R136, R155, R12 ;  /* 0x0000009b8803d224 */ /* 0x002fe200078e020c */
[----:B------:R-:W-:Y:S04]  /*6070*/  BSSY B1, `(.L_x_262) ;  /* 0x0000006000017945 */ /* 0x000fe80003800000 */
[----:B------:R1:W-:Y:S01]  /*6080*/  @!P5 STG.E.U8 desc[UR36][R4.64+0xe0], R3 ;  /* 0x0000e0030400d986 */ /* 0x0003e2000c101124 */
[----:B------:R-:W-:Y:S05]  /*6090*/  @P2 BRA `(.L_x_263) ;  /* 0x00000000000c2947 */ /* 0x000fea0003800000 */
[----:B--2---:R-:W1:Y:S02]  /*60a0*/  LDG.E.U8 R157, desc[UR36][R8.64+0xe1] ;  /* 0x0000e124089d7981 */ /* 0x004e64000c1e1100 */
[----:B-1----:R-:W-:-:S05]  /*60b0*/  PRMT R3, R157, 0x8880, RZ ;  /* 0x000088809d037816 */ /* 0x002fca00000000ff */
[----:B------:R-:W-:-:S07]  /*60c0*/  IMAD R12, R3, R156, RZ ;  /* 0x0000009c030c7224 */ /* 0x000fce00078e02ff */
.L_x_263:
[----:B------:R-:W-:Y:S05]  /*60d0*/  BSYNC B1 ;  /* 0x0000000000017941 */ /* 0x000fea0003800000 */
.L_x_262:
        /* <DEDUP_REMOVED lines=11> */
.L_x_265:
[----:B------:R-:W-:Y:S05]  /*6190*/  BSYNC B1 ;  /* 0x0000000000017941 */ /* 0x000fea0003800000 */
.L_x_264:
[----:B-1----:R-:W-:Y:S01]  /*61a0*/  @!P4 IMAD R3, R138, R155, R12 ;  /* 0x0000009b8a03c224 */ /* 0x002fe200078e020c */
[----:B------:R-:W-:Y:S04]  /*61b0*/  BSSY B1, `(.L_x_266) ;  /* 0x0000006000017945 */ /* 0x000fe80003800000 */
[----:B------:R1:W-:Y:S01]  /*61c0*/  @!P4 STG.E.U8 desc[UR36][R6.64+0xe0], R3 ;  /* 0x0000e0030600c986 */ /* 0x0003e2000c101124 */
[----:B------:R-:W-:Y:S05]  /*61d0*/  @P3 BRA `(.L_x_267) ;  /* 0x00000000000c3947 */ /* 0x000fea0003800000 */
[----:B--2---:R-:W1:Y:S02]  /*61e0*/  LDG.E.U8 R157, desc[UR36][R10.64+0xe1] ;  /* 0x0000e1240a9d7981 */ /* 0x004e64000c1e1100 */
[----:B-1----:R-:W-:-:S05]  /*61f0*/  PRMT R3, R157, 0x8880, RZ ;  /* 0x000088809d037816 */ /* 0x002fca00000000ff */
[----:B------:R-:W-:-:S07]  /*6200*/  IMAD R12, R3, R156, RZ ;  /* 0x0000009c030c7224 */ /* 0x000fce00078e02ff */
.L_x_267:
[----:B------:R-:W-:Y:S05]  /*6210*/  BSYNC B1 ;  /* 0x0000000000017941 */ /* 0x000fea0003800000 */
.L_x_266:
[----:B------:R-:W-:Y:S01]  /*6220*/  @!P3 IMAD R139, R139, R155, R12 ;  /* 0x0000009b8b8bb224 */ /* 0x000fe200078e020c */
[----:B------:R-:W-:Y:S04]  /*6230*/  BSSY B1, `(.L_x_268) ;  /* 0x0000006000017945 */ /* 0x000fe80003800000 */
[----:B------:R0:W-:Y:S01]  /*6240*/  @!P3 STG.E.U8 desc[UR36][R6.64+0xe1], R139 ;  /* 0x0000e18b0600b986 */ /* 0x0001e2000c101124 */
[----:B------:R-:W-:Y:S05]  /*6250*/  @P5 BRA `(.L_x_269) ;  /* 0x00000000000c5947 */ /* 0x000fea0003800000 */
[----:B--2---:R-:W1:Y:S02]  /*6260*/  LDG.E.U8 R157, desc[UR36][R8.64+0xe8] ;  /* 0x0000e824089d7981 */ /* 0x004e64000c1e1100 */
[----:B-1----:R-:W-:-:S05]  /*6270*/  PRMT R3, R157, 0x8880, RZ ;  /* 0x000088809d037816 */ /* 0x002fca00000000ff */
[----:B------:R-:W-:-:S07]  /*6280*/  IMAD R12, R3, R156, RZ ;  /* 0x0000009c030c7224 */ /* 0x000fce00078e02ff */
.L_x_269:
[----:B------:R-:W-:Y:S05]  /*6290*/  BSYNC B1 ;  /* 0x0000000000017941 */ /* 0x000fea0003800000 */
.L_x_268:
[----:B-1----:R-:W-:Y:S01]  /*62a0*/  @!P5 IMAD R3, R140, R155, R12 ;  /* 0x0000009b8c03d224 */ /* 0x002fe200078e020c */
[----:B------:R-:W-:Y:S04]  /*62b0*/  BSSY B1, `(.L_x_270) ;  /* 0x0000006000017945 */ /* 0x000fe80003800000 */
[----:B------:R1:W-:Y:S01]  /*62c0*/  @!P5 STG.E.U8 desc[UR36][R4.64+0xe8], R3 ;  /* 0x0000e8030400d986 */ /* 0x0003e2000c101124 */
[----:B------:R-:W-:Y:S05]  /*62d0*/  @P2 BRA `(.L_x_271) ;  /* 0x00000000000c2947 */ /* 0x000fea0003800000 */
[----:B--2---:R-:W1:Y:S02]  /*62e0*/  LDG.E.U8 R157, desc[UR36][R8.64+0xe9] ;  /* 0x0000e924089d7981 */ /* 0x004e64000c1e1100 */
[----:B-1----:R-:W-:-:S05]  /*62f0*/  PRMT R3, R157, 0x8880, RZ ;  /* 0x000088809d037816 */ /* 0x002fca00000000ff */
[----:B------:R-:W-:-:S07]  /*6300*/  IMAD R12, R3, R156, RZ ;  /* 0x0000009c030c7224 */ /* 0x000fce00078e02ff */
.L_x_271:
[----:B------:R-:W-:Y:S05]  /*6310*/  BSYNC B1 ;  /* 0x0000000000017941 */ /* 0x000fea0003800000 */
.L_x_270:
        /* <DEDUP_REMOVED lines=11> */
.L_x_273:
[----:B------:R-:W-:Y:S05]  /*63d0*/  BSYNC B1 ;  /* 0x0000000000017941 */ /* 0x000fea0003800000 */
.L_x_272:
[----:B-1----:R-:W-:Y:S01]  /*63e0*/  @!P4 IMAD R3, R142, R155, R12 ;  /* 0x0000009b8e03c224 */ /* 0x002fe200078e020c */
[----:B------:R-:W-:Y:S04]  /*63f0*/  BSSY B1, `(.L_x_274) ;  /* 0x0000006000017945 */ /* 0x000fe80003800000 */
[----:B------:R1:W-:Y:S01]  /*6400*/  @!P4 STG.E.U8 desc[UR36][R6.64+0xe8], R3 ;  /* 0x0000e8030600c986 */ /* 0x0003e2000c101124 */
[----:B------:R-:W-:Y:S05]  /*6410*/  @P3 BRA `(.L_x_275) ;  /* 0x00000000000c3947 */ /* 0x000fea0003800000 */
[----:B--2---:R-:W1:Y:S02]  /*6420*/  LDG.E.U8 R157, desc[UR36][R10.64+0xe9] ;  /* 0x0000e9240a9d7981 */ /* 0x004e64000c1e1100 */
[----:B-1----:R-:W-:-:S05]  /*6430*/  PRMT R3, R157, 0x8880, RZ ;  /* 0x000088809d037816 */ /* 0x002fca00000000ff */
[----:B------:R-:W-:-:S07]  /*6440*/  IMAD R12, R3, R156, RZ ;  /* 0x0000009c030c7224 */ /* 0x000fce00078e02ff */
.L_x_275:
[----:B------:R-:W-:Y:S05]  /*6450*/  BSYNC B1 ;  /* 0x0000000000017941 */ /* 0x000fea0003800000 */
.L_x_274:
[----:B------:R-:W-:Y:S01]  /*6460*/  @!P3 IMAD R143, R143, R155, R12 ;  /* 0x0000009b8f8fb224 */ /* 0x000fe200078e020c */
[----:B------:R-:W-:Y:S04]  /*6470*/  BSSY B1, `(.L_x_276) ;  /* 0x0000006000017945 */ /* 0x000fe80003800000 */
[----:B------:R0:W-:Y:S01]  /*6480*/  @!P3 STG.E.U8 desc[UR36][R6.64+0xe9], R143 ;  /* 0x0000e98f0600b986 */ /* 0x0001e2000c101124 */
[----:B------:R-:W-:Y:S05]  /*6490*/  @P5 BRA `(.L_x_277) ;  /* 0x00000000000c5947 */ /* 0x000fea0003800000 */
[----:B--2---:R-:W1:Y:S02]  /*64a0*/  LDG.E.U8 R157, desc[UR36][R8.64+0xf0] ;  /* 0x0000f024089d7981 */ /* 0x004e64000c1e1100 */
[----:B-1----:R-:W-:-:S05]  /*64b0*/  PRMT R3, R157, 0x8880, RZ ;  /* 0x000088809d037816 */ /* 0x002fca00000000ff */
[----:B------:R-:W-:-:S07]  /*64c0*/  IMAD R12, R3, R156, RZ ;  /* 0x0000009c030c7224 */ /* 0x000fce00078e02ff */
.L_x_277:
[----:B------:R-:W-:Y:S05]  /*64d0*/  BSYNC B1 ;  /* 0x0000000000017941 */ /* 0x000fea0003800000 */
.L_x_276:
[----:B-1----:R-:W-:Y:S01]  /*64e0*/  @!P5 IMAD R3, R144, R155, R12 ;  /* 0x0000009b9003d224 */ /* 0x002fe200078e020c */
[----:B------:R-:W-:Y:S04]  /*64f0*/  BSSY B1, `(.L_x_278) ;  /* 0x0000006000017945 */ /* 0x000fe80003800000 */
[----:B------:R1:W-:Y:S01]  /*6500*/  @!P5 STG.E.U8 desc[UR36][R4.64+0xf0], R3 ;  /* 0x0000f0030400d986 */ /* 0x0003e2000c101124 */
[----:B------:R-:W-:Y:S05]  /*6510*/  @P2 BRA `(.L_x_279) ;  /* 0x00000000000c2947 */ /* 0x000fea0003800000 */
[----:B--2---:R-:W1:Y:S02]  /*6520*/  LDG.E.U8 R157, desc[UR36][R8.64+0xf1] ;  /* 0x0000f124089d7981 */ /* 0x004e64000c1e1100 */
[----:B-1----:R-:W-:-:S05]  /*6530*/  PRMT R3, R157, 0x8880, RZ ;  /* 0x000088809d037816 */ /* 0x002fca00000000ff */
[----:B------:R-:W-:-:S07]  /*6540*/  IMAD R12, R3, R156, RZ ;  /* 0x0000009c030c7224 */ /* 0x000fce00078e02ff */
.L_x_279:
[----:B------:R-:W-:Y:S05]  /*6550*/  BSYNC B1 ;  /* 0x0000000000017941 */ /* 0x000fea0003800000 */
.L_x_278:
[C---:B------:R-:W-:Y:S01]  /*6560*/  ISETP.LT.OR P4, PT, R0.reuse, 0xf1, !P0 ;  /* 0x000000f10000780c */ /* 0x040fe20004781670 */
[----:B------:R-:W-:Y:S01]  /*6570*/  @!P2 IMAD R145, R145, R155, R12 ;  /* 0x0000009b9191a224 */ /* 0x000fe200078e020c */
[----:B------:R-:W-:Y:S01]  /*6580*/  BSSY B1, `(.L_x_280) ;  /* 0x000000a000017945 */ /* 0x000fe20003800000 */
[C---:B------:R-:W-:Y:S02]  /*6590*/  ISETP.LT.OR P3, PT, R0.reuse, 0xf2, !P0 ;  /* 0x000000f20000780c */ /* 0x040fe40004761670 */
        /* <DEDUP_REMOVED lines=8> */
.L_x_281:
[----:B------:R-:W-:Y:S05]  /*6620*/  BSYNC B1 ;  /* 0x0000000000017941 */ /* 0x000fea0003800000 */
.L_x_280:
[----:B-1----:R-:W-:Y:S01]  /*6630*/  @!P4 IMAD R3, R146, R155, R12 ;  /* 0x0000009b9203c224 */ /* 0x002fe200078e020c */
[----:B------:R-:W-:Y:S04]  /*6640*/  BSSY B1, `(.L_x_282) ;  /* 0x0000006000017945 */ /* 0x000fe80003800000 */
[----:B------:R1:W-:Y:S01]  /*6650*/  @!P4 STG.E.U8 desc[UR36][R6.64+0xf0], R3 ;  /* 0x0000f0030600c986 */ /* 0x0003e2000c101124 */
[----:B------:R-:W-:Y:S05]  /*6660*/  @P3 BRA `(.L_x_283) ;  /* 0x00000000000c3947 */ /* 0x000fea0003800000 */
[----:B--2---:R-:W1:Y:S02]  /*6670*/  LDG.E.U8 R157, desc[UR36][R10.64+0xf1] ;  /* 0x0000f1240a9d7981 */ /* 0x004e64000c1e1100 */
[----:B-1----:R-:W-:-:S05]  /*6680*/  PRMT R3, R157, 0x8880, RZ ;  /* 0x000088809d037816 */ /* 0x002fca00000000ff */
[----:B------:R-:W-:-:S07]  /*6690*/  IMAD R12, R3, R156, RZ ;  /* 0x0000009c030c7224 */ /* 0x000fce00078e02ff */
.L_x_283:
[----:B------:R-:W-:Y:S05]  /*66a0*/  BSYNC B1 ;  /* 0x0000000000017941 */ /* 0x000fea0003800000 */
.L_x_282:
[----:B------:R-:W-:Y:S01]  /*66b0*/  @!P3 IMAD R147, R147, R155, R12 ;  /* 0x0000009b9393b224 */ /* 0x000fe200078e020c */
[----:B------:R-:W-:Y:S04]  /*66c0*/  BSSY B1, `(.L_x_284) ;  /* 0x0000006000017945 */ /* 0x000fe80003800000 */
[----:B------:R0:W-:Y:S01]  /*66d0*/  @!P3 STG.E.U8 desc[UR36][R6.64+0xf1], R147 ;  /* 0x0000f1930600b986 */ /* 0x0001e2000c101124 */
[----:B------:R-:W-:Y:S05]  /*66e0*/  @P2 BRA `(.L_x_285) ;  /* 0x00000000000c2947 */ /* 0x000fea0003800000 */
[----:B--2---:R-:W1:Y:S02]  /*66f0*/  LDG.E.U8 R157, desc[UR36][R8.64+0xf8] ;  /* 0x0000f824089d7981 */ /* 0x004e64000c1e1100 */
[----:B-1----:R-:W-:-:S05]  /*6700*/  PRMT R3, R157, 0x8880, RZ ;  /* 0x000088809d037816 */ /* 0x002fca00000000ff */
[----:B------:R-:W-:-:S07]  /*6710*/  IMAD R12, R3, R156, RZ ;  /* 0x0000009c030c7224 */ /* 0x000fce00078e02ff */
.L_x_285:
[----:B------:R-:W-:Y:S05]  /*6720*/  BSYNC B1 ;  /* 0x0000000000017941 */ /* 0x000fea0003800000 */
.L_x_284:
[----:B-1----:R-:W-:Y:S01]  /*6730*/  @!P2 IMAD R3, R148, R155, R12 ;  /* 0x0000009b9403a224 */ /* 0x002fe200078e020c */
[----:B------:R-:W-:Y:S04]  /*6740*/  BSSY B1, `(.L_x_286) ;  /* 0x0000006000017945 */ /* 0x000fe80003800000 */
[----:B------:R1:W-:Y:S01]  /*6750*/  @!P2 STG.E.U8 desc[UR36][R4.64+0xf8], R3 ;  /* 0x0000f8030400a986 */ /* 0x0003e2000c101124 */
[----:B------:R-:W-:Y:S05]  /*6760*/  @P1 BRA `(.L_x_287) ;  /* 0x00000000000c1947 */ /* 0x000fea0003800000 */
[----:B--2---:R-:W1:Y:S02]  /*6770*/  LDG.E.U8 R157, desc[UR36][R8.64+0xf9] ;  /* 0x0000f924089d7981 */ /* 0x004e64000c1e1100 */
[----:B-1----:R-:W-:-:S05]  /*6780*/  PRMT R3, R157, 0x8880, RZ ;  /* 0x000088809d037816 */ /* 0x002fca00000000ff */
[----:B------:R-:W-:-:S07]  /*6790*/  IMAD R12, R3, R156, RZ ;  /* 0x0000009c030c7224 */ /* 0x000fce00078e02ff */
.L_x_287:
[----:B------:R-:W-:Y:S05]  /*67a0*/  BSYNC B1 ;  /* 0x0000000000017941 */ /* 0x000fea0003800000 */
.L_x_286:
[----:B------:R-:W-:Y:S01]  /*67b0*/  @!P1 IMAD R149, R149, R155, R12 ;  /* 0x0000009b95959224 */ /* 0x000fe200078e020c */
[----:B------:R-:W-:Y:S04]  /*67c0*/  BSSY B1, `(.L_x_288) ;  /* 0x0000006000017945 */ /* 0x000fe80003800000 */
[----:B------:R0:W-:Y:S01]  /*67d0*/  @!P1 STG.E.U8 desc[UR36][R4.64+0xf9], R149 ;  /* 0x0000f99504009986 */ /* 0x0001e2000c101124 */
[----:B------:R-:W-:Y:S05]  /*67e0*/  @P5 BRA `(.L_x_289) ;  /* 0x00000000000c5947 */ /* 0x000fea0003800000 */
[----:B--2---:R-:W1:Y:S02]  /*67f0*/  LDG.E.U8 R157, desc[UR36][R10.64+0xf8] ;  /* 0x0000f8240a9d7981 */ /* 0x004e64000c1e1100 */
[----:B-1----:R-:W-:-:S05]  /*6800*/  PRMT R3, R157, 0x8880, RZ ;  /* 0x000088809d037816 */ /* 0x002fca00000000ff */
[----:B------:R-:W-:-:S07]  /*6810*/  IMAD R12, R3, R156, RZ ;  /* 0x0000009c030c7224 */ /* 0x000fce00078e02ff */
.L_x_289:
[----:B------:R-:W-:Y:S05]  /*6820*/  BSYNC B1 ;  /* 0x0000000000017941 */ /* 0x000fea0003800000 */
.L_x_288:
[----:B-1----:R-:W-:Y:S01]  /*6830*/  @!P5 IMAD R3, R150, R155, R12 ;  /* 0x0000009b9603d224 */ /* 0x002fe200078e020c */
[----:B------:R-:W-:Y:S01]  /*6840*/  ISETP.LT.OR P0, PT, R0, 0xfa, !P0 ;  /* 0x000000fa0000780c */ /* 0x000fe20004701670 */
[----:B------:R-:W-:Y:S03]  /*6850*/  BSSY B1, `(.L_x_290) ;  /* 0x0000006000017945 */ /* 0x000fe60003800000 */
[----:B------:R1:W-:Y:S09]  /*6860*/  @!P5 STG.E.U8 desc[UR36][R6.64+0xf8], R3 ;  /* 0x0000f8030600d986 */ /* 0x0003f2000c101124 */
[----:B------:R-:W-:Y:S05]  /*6870*/  @P0 BRA `(.L_x_291) ;  /* 0x00000000000c0947 */ /* 0x000fea0003800000 */
[----:B--2---:R-:W1:Y:S02]  /*6880*/  LDG.E.U8 R157, desc[UR36][R10.64+0xf9] ;  /* 0x0000f9240a9d7981 */ /* 0x004e64000c1e1100 */
[----:B-1----:R-:W-:-:S05]  /*6890*/  PRMT R3, R157, 0x8880, RZ ;  /* 0x000088809d037816 */ /* 0x002fca00000000ff */
[----:B------:R-:W-:-:S07]  /*68a0*/  IMAD R12, R3, R156, RZ ;  /* 0x0000009c030c7224 */ /* 0x000fce00078e02ff */
.L_x_291:
[----:B------:R-:W-:Y:S05]  /*68b0*/  BSYNC B1 ;  /* 0x0000000000017941 */ /* 0x000fea0003800000 */
.L_x_290:
[----:B------:R-:W-:Y:S01]  /*68c0*/  IMAD R151, R151, R155, R12 ;  /* 0x0000009b97977224 */ /* 0x000fe200078e020c */
[----:B------:R-:W-:Y:S06]  /*68d0*/  @P0 BRA `(.L_x_292) ;  /* 0x0000001800100947 */ /* 0x000fec0003800000 */
[----:B------:R0:W-:Y:S01]  /*68e0*/  STG.E.U8 desc[UR36][R6.64+0xf9], R151 ;  /* 0x0000f99706007986 */ /* 0x0001e2000c101124 */
[----:B------:R-:W-:Y:S05]  /*68f0*/  BRA `(.L_x_292) ;  /* 0x0000001800087947 */ /* 0x000fea0003800000 */
.L_x_35:
[C---:B------:R-:W-:Y:S02]  /*6900*/  ISETP.GE.AND P1, PT, R162.reuse, 0x1, PT ;  /* 0x00000001a200780c */ /* 0x040fe40003f26270 */
[----:B------:R-:W-:Y:S02]  /*6910*/  ISETP.GE.AND P0, PT, R162, 0x9, PT ;  /* 0x00000009a200780c */ /* 0x000fe40003f06270 */
[C---:B------:R-:W-:Y:S02]  /*6920*/  ISETP.LT.OR P4, PT, R0.reuse, 0x1, !P1 ;  /* 0x000000010000780c */ /* 0x040fe40004f81670 */
[C---:B------:R-:W-:Y:S02]  /*6930*/  ISETP.LT.OR P3, PT, R0.reuse, 0x2, !P1 ;  /* 0x000000020000780c */ /* 0x040fe40004f61670 */
[C---:B------:R-:W-:Y:S02]  /*6940*/  ISETP.LT.OR P2, PT, R0.reuse, 0x1, !P0 ;  /* 0x000000010000780c */ /* 0x040fe40004741670 */
[----:B------:R-:W-:-:S07]  /*6950*/  ISETP.LT.OR P5, PT, R0, 0x2, !P0 ;  /* 0x000000020000780c */ /* 0x000fce00047a1670 */
[-C--:B------:R-:W-:Y:S02]  /*6960*/  @!P4 IMAD R3, R24, R155.reuse, RZ ;  /* 0x0000009b1803c224 */ /* 0x080fe400078e02ff */
[-C--:B------:R-:W-:Y:S02]  /*6970*/  @!P3 IMAD R25, R25, R155.reuse, RZ ;  /* 0x0000009b1919b224 */ /* 0x080fe400078e02ff */
[-C--:B------:R-:W-:Y:S01]  /*6980*/  @!P2 IMAD R9, R26, R155.reuse, RZ ;  /* 0x0000009b1a09a224 */ /* 0x080fe200078e02ff */
[----:B------:R0:W-:Y:S01]  /*6990*/  @!P4 STG.E.U8 desc[UR36][R4.64], R3 ;  /* 0x000000030400c986 */ /* 0x0001e2000c101124 */
[C---:B------:R-:W-:Y:S01]  /*69a0*/  ISETP.LT.OR P4, PT, R0.reuse, 0x9, !P1 ;  /* 0x000000090000780c */ /* 0x040fe20004f81670 */
[----:B------:R-:W-:Y:S02]  /*69b0*/  @!P5 IMAD R27, R27, R155, RZ ;  /* 0x0000009b1b1bd224 */ /* 0x000fe400078e02ff */
[----:B------:R-:W-:Y:S01]  /*69c0*/  @!P3 STG.E.U8 desc[UR36][R4.64+0x1], R25 ;  /* 0x000001190400b986 */ /* 0x000fe2000c101124 */
[----:B------:R-:W-:-:S03]  /*69d0*/  ISETP.LT.OR P3, PT, R0, 0xa, !P1 ;  /* 0x0000000a0000780c */ /* 0x000fc60004f61670 */
[----:B------:R1:W-:Y:S01]  /*69e0*/  @!P2 STG.E.U8 desc[UR36][R6.64], R9 ;  /* 0x000000090600a986 */ /* 0x0003e2000c101124 */
[----:B------:R-:W-:-:S03]  /*69f0*/  ISETP.LT.OR P2, PT, R0, 0x9, !P0 ;  /* 0x000000090000780c */ /* 0x000fc60004741670 */
[----:B------:R-:W-:Y:S01]  /*6a00*/  @!P5 STG.E.U8 desc[UR36][R6.64+0x1], R27 ;  /* 0x0000011b0600d986 */ /* 0x000fe2000c101124 */
[----:B------:R-:W-:Y:S01]  /*6a10*/  ISETP.LT.OR P5, PT, R0, 0xa, !P0 ;  /* 0x0000000a0000780c */ /* 0x000fe200047a1670 */
[----:B------:R-:W-:-:S04]  /*6a20*/  @!P4 IMAD R11, R28, R155, RZ ;  /* 0x0000009b1c0bc224 */ /* 0x000fc800078e02ff */
[-C--:B------:R-:W-:Y:S01]  /*6a30*/  @!P3 IMAD R29, R29, R155.reuse, RZ ;  /* 0x0000009b1d1db224 */ /* 0x080fe200078e02ff */
[----:B------:R-:W-:Y:S01]  /*6a40*/  @!P4 STG.E.U8 desc[UR36][R4.64+0x8], R11 ;  /* 0x0000080b0400c986 */ /* 0x000fe2000c101124 */
[----:B------:R-:W-:Y:S02]  /*6a50*/  ISETP.LT.OR P4, PT, R0, 0x11, !P1 ;  /* 0x000000110000780c */ /* 0x000fe40004f81670 */
[-C--:B0-----:R-:W-:Y:S01]  /*6a60*/  @!P2 IMAD R3, R30, R155.reuse, RZ ;  /* 0x0000009b1e03a224 */ /* 0x081fe200078e02ff */
[----:B------:R-:W-:Y:S01]  /*6a70*/  @!P3 STG.E.U8 desc[UR36][R4.64+0x9], R29 ;  /* 0x0000091d0400b986 */ /* 0x000fe2000c101124 */
[C---:B------:R-:W-:Y:S02]  /*6a80*/  ISETP.LT.OR P3, PT, R0.reuse, 0x12, !P1 ;  /* 0x000000120000780c */ /* 0x040fe40004f61670 */
[----:B------:R-:W-:Y:S01]  /*6a90*/  @!P5 IMAD R31, R31, R155, RZ ;  /* 0x0000009b1f1fd224 */ /* 0x000fe200078e02ff */
[----:B------:R0:W-:Y:S01]  /*6aa0*/  @!P2 STG.E.U8 desc[UR36][R6.64+0x8], R3 ;  /* 0x000008030600a986 */ /* 0x0001e2000c101124 */
[----:B------:R-:W-:-:S03]  /*6ab0*/  ISETP.LT.OR P2, PT, R0, 0x11, !P0 ;  /* 0x000000110000780c */ /* 0x000fc60004741670 */
[----:B------:R-:W-:Y:S01]  /*6ac0*/  @!P5 STG.E.U8 desc[UR36][R6.64+0x9], R31 ;  /* 0x0000091f0600d986 */ /* 0x000fe2000c101124 */
[----:B------:R-:W-:Y:S01]  /*6ad0*/  ISETP.LT.OR P5, PT, R0, 0x12, !P0 ;  /* 0x000000120000780c */ /* 0x000fe200047a1670 */
[----:B-1----:R-:W-:-:S04]  /*6ae0*/  @!P4 IMAD R9, R32, R155, RZ ;  /* 0x0000009b2009c224 */ /* 0x002fc800078e02ff */
        /* <DEDUP_REMOVED lines=301> */
[----:B------:R1:W-:Y:S01]  /*7dc0*/  @!P4 STG.E.U8 desc[UR36][R4.64+0xd8], R11 ;  /* 0x0000d80b0400c986 */ /* 0x0003e2000c101124 */
        /* <DEDUP_REMOVED lines=13> */
[-C--:B-1----:R-:W-:Y:S01]  /*7ea0*/  @!P2 IMAD R11, R138, R155.reuse, RZ ;  /* 0x0000009b8a0ba224 */ /* 0x082fe200078e02ff */
[----:B------:R-:W-:Y:S01]  /*7eb0*/  @!P3 STG.E.U8 desc[UR36][R4.64+0xe1], R137 ;  /* 0x0000e1890400b986 */ /* 0x000fe2000c101124 */
[C---:B------:R-:W-:Y:S02]  /*7ec0*/  ISETP.LT.OR P3, PT, R0.reuse, 0xea, !P1 ;  /* 0x000000ea0000780c */ /* 0x040fe40004f61670 */
[----:B------:R-:W-:Y:S01]  /*7ed0*/  @!P5 IMAD R139, R139, R155, RZ ;  /* 0x0000009b8b8bd224 */ /* 0x000fe200078e02ff */
[----:B------:R1:W-:Y:S01]  /*7ee0*/  @!P2 STG.E.U8 desc[UR36][R6.64+0xe0], R11 ;  /* 0x0000e00b0600a986 */ /* 0x0003e2000c101124 */
[----:B------:R-:W-:-:S03]  /*7ef0*/  ISETP.LT.OR P2, PT, R0, 0xe9, !P0 ;  /* 0x000000e90000780c */ /* 0x000fc60004741670 */
[----:B------:R-:W-:Y:S01]  /*7f00*/  @!P5 STG.E.U8 desc[UR36][R6.64+0xe1], R139 ;  /* 0x0000e18b0600d986 */ /* 0x000fe2000c101124 */
[----:B------:R-:W-:Y:S01]  /*7f10*/  ISETP.LT.OR P5, PT, R0, 0xea, !P0 ;  /* 0x000000ea0000780c */ /* 0x000fe200047a1670 */
[----:B0-----:R-:W-:-:S04]  /*7f20*/  @!P4 IMAD R3, R140, R155, RZ ;  /* 0x0000009b8c03c224 */ /* 0x001fc800078e02ff */
[-C--:B------:R-:W-:Y:S01]  /*7f30*/  @!P3 IMAD R141, R141, R155.reuse, RZ ;  /* 0x0000009b8d8db224 */ /* 0x080fe200078e02ff */
[----:B------:R0:W-:Y:S01]  /*7f40*/  @!P4 STG.E.U8 desc[UR36][R4.64+0xe8], R3 ;  /* 0x0000e8030400c986 */ /* 0x0001e2000c101124 */
[----:B------:R-:W-:Y:S02]  /*7f50*/  ISETP.LT.OR P4, PT, R0, 0xf2, !P1 ;  /* 0x000000f20000780c */ /* 0x000fe40004f81670 */
[-C--:B---3--:R-:W-:Y:S01]  /*7f60*/  @!P2 IMAD R9, R142, R155.reuse, RZ ;  /* 0x0000009b8e09a224 */ /* 0x088fe200078e02ff */
[----:B------:R-:W-:Y:S01]  /*7f70*/  @!P3 STG.E.U8 desc[UR36][R4.64+0xe9], R141 ;  /* 0x0000e98d0400b986 */ /* 0x000fe2000c101124 */
[C---:B------:R-:W-:Y:S02]  /*7f80*/  ISETP.LT.OR P3, PT, R0.reuse, 0xf1, !P1 ;  /* 0x000000f10000780c */ /* 0x040fe40004f61670 */
[----:B------:R-:W-:Y:S01]  /*7f90*/  @!P5 IMAD R143, R143, R155, RZ ;  /* 0x0000009b8f8fd224 */ /* 0x000fe200078e02ff */
[----:B------:R-:W-:Y:S01]  /*7fa0*/  @!P2 STG.E.U8 desc[UR36][R6.64+0xe8], R9 ;  /* 0x0000e8090600a986 */ /* 0x000fe2000c101124 */
[----:B------:R-:W-:-:S03]  /*7fb0*/  ISETP.LT.OR P2, PT, R0, 0xf1, !P0 ;  /* 0x000000f10000780c */ /* 0x000fc60004741670 */
[----:B------:R-:W-:Y:S01]  /*7fc0*/  @!P5 STG.E.U8 desc[UR36][R6.64+0xe9], R143 ;  /* 0x0000e98f0600d986 */ /* 0x000fe2000c101124 */
[----:B------:R-:W-:Y:S01]  /*7fd0*/  ISETP.LT.OR P5, PT, R0, 0xf9, !P0 ;  /* 0x000000f90000780c */ /* 0x000fe200047a1670 */
[----:B------:R-:W-:-:S04]  /*7fe0*/  @!P4 IMAD R145, R145, R155, RZ ;  /* 0x0000009b9191c224 */ /* 0x000fc800078e02ff */
[-C--:B-1----:R-:W-:Y:S01]  /*7ff0*/  @!P3 IMAD R11, R144, R155.reuse, RZ ;  /* 0x0000009b900bb224 */ /* 0x082fe200078e02ff */
[----:B------:R-:W-:Y:S01]  /*8000*/  @!P4 STG.E.U8 desc[UR36][R4.64+0xf1], R145 ;  /* 0x0000f1910400c986 */ /* 0x000fe2000c101124 */
[C---:B------:R-:W-:Y:S02]  /*8010*/  ISETP.LT.OR P4, PT, R0.reuse, 0xf2, !P0 ;  /* 0x000000f20000780c */ /* 0x040fe40004781670 */
[C---:B------:R-:W-:Y:S01]  /*8020*/  ISETP.LT.OR P0, PT, R0.reuse, 0xfa, !P0 ;  /* 0x000000fa0000780c */ /* 0x040fe20004701670 */
[----:B------:R1:W-:Y:S01]  /*8030*/  @!P3 STG.E.U8 desc[UR36][R4.64+0xf0], R11 ;  /* 0x0000f00b0400b986 */ /* 0x0003e2000c101124 */
[----:B------:R-:W-:Y:S01]  /*8040*/  ISETP.LT.OR P3, PT, R0, 0xf9, !P1 ;  /* 0x000000f90000780c */ /* 0x000fe20004f61670 */
[----:B0-----:R-:W-:Y:S01]  /*8050*/  @!P2 IMAD R3, R146, R155, RZ ;  /* 0x0000009b9203a224 */ /* 0x001fe200078e02ff */
[----:B------:R-:W-:-:S04]  /*8060*/  ISETP.LT.OR P1, PT, R0, 0xfa, !P1 ;  /* 0x000000fa0000780c */ /* 0x000fc80004f21670 */
[----:B------:R0:W-:Y:S03]  /*8070*/  @!P2 STG.E.U8 desc[UR36][R6.64+0xf0], R3 ;  /* 0x0000f0030600a986 */ /* 0x0001e6000c101124 */
[-C--:B------:R-:W-:Y:S02]  /*8080*/  @!P4 IMAD R147, R147, R155.reuse, RZ ;  /* 0x0000009b9393c224 */ /* 0x080fe400078e02ff */
[-C--:B-1----:R-:W-:Y:S02]  /*8090*/  @!P5 IMAD R11, R150, R155.reuse, RZ ;  /* 0x0000009b960bd224 */ /* 0x082fe400078e02ff */
[-C--:B------:R-:W-:Y:S01]  /*80a0*/  @!P3 IMAD R9, R148, R155.reuse, RZ ;  /* 0x0000009b9409b224 */ /* 0x080fe200078e02ff */
[----:B------:R0:W-:Y:S01]  /*80b0*/  @!P4 STG.E.U8 desc[UR36][R6.64+0xf1], R147 ;  /* 0x0000f1930600c986 */ /* 0x0001e2000c101124 */
[-C--:B------:R-:W-:Y:S02]  /*80c0*/  @!P1 IMAD R149, R149, R155.reuse, RZ ;  /* 0x0000009b95959224 */ /* 0x080fe400078e02ff */
[----:B------:R-:W-:Y:S01]  /*80d0*/  @!P0 IMAD R151, R151, R155, RZ ;  /* 0x0000009b97978224 */ /* 0x000fe200078e02ff */
[----:B------:R0:W-:Y:S04]  /*80e0*/  @!P3 STG.E.U8 desc[UR36][R4.64+0xf8], R9 ;  /* 0x0000f8090400b986 */ /* 0x0001e8000c101124 */
[----:B------:R0:W-:Y:S04]  /*80f0*/  @!P1 STG.E.U8 desc[UR36][R4.64+0xf9], R149 ;  /* 0x0000f99504009986 */ /* 0x0001e8000c101124 */
[----:B------:R0:W-:Y:S04]  /*8100*/  @!P5 STG.E.U8 desc[UR36][R6.64+0xf8], R11 ;  /* 0x0000f80b0600d986 */ /* 0x0001e8000c101124 */
[----:B------:R0:W-:Y:S02]  /*8110*/  @!P0 STG.E.U8 desc[UR36][R6.64+0xf9], R151 ;  /* 0x0000f99706008986 */ /* 0x0001e4000c101124 */
.L_x_292:
[----:B------:R-:W-:Y:S05]  /*8120*/  BSYNC B0 ;  /* 0x0000000000007941 */ /* 0x000fea0003800000 */
.L_x_34:
[----:B------:R-:W-:Y:S01]  /*8130*/  ULDC UR4, c[0x0][0xc] ;  /* 0x0000030000047ab9 */ /* 0x000fe20000000800 */
[----:B------:R-:W-:Y:S01]  /*8140*/  ULDC UR5, c[0x0][0x10] ;  /* 0x0000040000057ab9 */ /* 0x000fe20000000800 */
[----:B01----:R-:W0:Y:S01]  /*8150*/  LDC R3, c[0x0][0x14] ;  /* 0x00000500ff037b82 */ /* 0x003e220000000800 */
[----:B------:R-:W-:Y:S01]  /*8160*/  UIMAD.WIDE.U32 UR4, UR4, UR5, URZ ;  /* 0x00000005040472a5 */ /* 0x000fe2000f8e003f */
[----:B------:R-:W-:Y:S01]  /*8170*/  PRMT R0, RZ, 0x7610, R0 ;  /* 0x00007610ff007816 */ /* 0x000fe20000000000 */
[----:B------:R-:W-:Y:S02]  /*8180*/  IMAD.MOV.U32 R153, RZ, RZ, -0x1 ;  /* 0xffffffffff997424 */ /* 0x000fe400078e00ff */
[----:B------:R-:W-:Y:S02]  /*8190*/  IMAD.MOV.U32 R22, RZ, RZ, -0x1 ;  /* 0xffffffffff167424 */ /* 0x000fe400078e00ff */
[----:B0-----:R-:W-:-:S04]  /*81a0*/  IMAD.WIDE.U32 R16, R3, UR4, R16 ;  /* 0x0000000403107c25 */ /* 0x001fc8000f8e0010 */
[----:B------:R-:W-:Y:S01]  /*81b0*/  IMAD R3, R3, UR5, RZ ;  /* 0x0000000503037c24 */ /* 0x000fe2000f8e02ff */
[----:B------:R-:W-:Y:S02]  /*81c0*/  ULDC.64 UR4, c[0x0][0x650] ;  /* 0x0001940000047ab9 */ /* 0x000fe40000000a00 */
[----:B------:R-:W-:Y:S01]  /*81d0*/  ISETP.GE.U32.AND P0, PT, R16, UR4, PT ;  /* 0x0000000410007c0c */ /* 0x000fe2000bf06070 */
[----:B------:R-:W-:-:S05]  /*81e0*/  IMAD.IADD R17, R17, 0x1, R3 ;  /* 0x0000000111117824 */ /* 0x000fca00078e0203 */
[----:B------:R-:W-:-:S13]  /*81f0*/  ISETP.GE.U32.AND.EX P0, PT, R17, UR5, PT, P0 ;  /* 0x0000000511007c0c */ /* 0x000fda000bf06100 */
[----:B------:R-:W-:Y:S05]  /*8200*/  @P0 BRA `(.L_x_293) ;  /* 0x0000000400640947 */ /* 0x000fea0003800000 */
[----:B------:R-:W0:Y:S01]  /*8210*/  S2R R12, SR_CTAID.X ;  /* 0x00000000000c7919 */ /* 0x000e220000002500 */
[----:B------:R-:W1:Y:S01]  /*8220*/  LDC.64 R10, c[0x0][0x628] ;  /* 0x00018a00ff0a7b82 */ /* 0x000e620000000a00 */
[----:B------:R-:W-:Y:S01]  /*8230*/  ULDC UR4, c[0x0][0x150] ;  /* 0x0000540000047ab9 */ /* 0x000fe20000000800 */
[----:B------:R-:W-:Y:S01]  /*8240*/  IMAD.MOV.U32 R8, RZ, RZ, R16 ;  /* 0x000000ffff087224 */ /* 0x000fe200078e0010 */
[----:B------:R-:W0:Y:S01]  /*8250*/  S2R R24, SR_CTAID.Y ;  /* 0x0000000000187919 */ /* 0x000e220000002600 */
[----:B------:R-:W-:-:S04]  /*8260*/  IMAD.MOV.U32 R9, RZ, RZ, R17 ;  /* 0x000000ffff097224 */ /* 0x000fc800078e0011 */
[----:B------:R-:W2:Y:S08]  /*8270*/  LDC R21, c[0x0][0x144] ;  /* 0x00005100ff157b82 */ /* 0x000eb00000000800 */
[----:B------:R-:W2:Y:S08]  /*8280*/  LDC R0, c[0x0][0x630] ;  /* 0x00018c00ff007b82 */ /* 0x000eb00000000800 */
[----:B------:R-:W2:Y:S01]  /*8290*/  LDC.64 R14, c[0x0][0x620] ;  /* 0x00018800ff0e7b82 */ /* 0x000ea20000000a00 */
[----:B-1----:R-:W-:-:S04]  /*82a0*/  ISETP.NE.U32.AND P0, PT, R10, RZ, PT ;  /* 0x000000ff0a00720c */ /* 0x002fc80003f05070 */
[----:B------:R-:W-:Y:S02]  /*82b0*/  ISETP.NE.AND.EX P0, PT, R11, RZ, PT, P0 ;  /* 0x000000ff0b00720c */ /* 0x000fe40003f05300 */
[----:B0-----:R-:W-:-:S05]  /*82c0*/  I2FP.F32.U32 R3, R12 ;  /* 0x0000000c00037245 */ /* 0x001fca0000201000 */
[----:B------:R-:W-:-:S04]  /*82d0*/  FMUL R3, R3, UR4 ;  /* 0x0000000403037c20 */ /* 0x000fc80008400000 */
[----:B------:R0:W1:Y:S02]  /*82e0*/  F2I.U32.TRUNC.NTZ R20, R3 ;  /* 0x0000000300147305 */ /* 0x000064000020f000 */
[----:B------:R-:W-:Y:S05]  /*82f0*/  @!P0 BRA `(.L_x_294) ;  /* 0x0000000000288947 */ /* 0x000fea0003800000 */
[----:B0-----:R-:W0:Y:S02]  /*8300*/  LDC R3, c[0x0][0x634] ;  /* 0x00018d00ff037b82 */ /* 0x001e240000000800 */
[----:B0-----:R-:W-:-:S05]  /*8310*/  IADD3 R3, P0, R16, R3, RZ ;  /* 0x0000000310037210 */ /* 0x001fca0007f1e0ff */
[----:B------:R-:W-:-:S04]  /*8320*/  IMAD.X R13, RZ, RZ, R17, P0 ;  /* 0x000000ffff0d7224 */ /* 0x000fc800000e0611 */
[----:B---3--:R-:W-:-:S04]  /*8330*/  IMAD.WIDE.U32 R4, R13, R10, RZ ;  /* 0x0000000a0d047225 */ /* 0x008fc800078e00ff */
[----:B----4-:R-:W-:-:S04]  /*8340*/  IMAD.WIDE.U32 R6, P0, R3, R11, R4 ;  /* 0x0000000b03067225 */ /* 0x010fc80007800004 */
[----:B------:R-:W-:-:S04]  /*8350*/  IMAD.WIDE.U32 R4, R3, R10, RZ ;  /* 0x0000000a03047225 */ /* 0x000fc800078e00ff */
[----:B------:R-:W-:Y:S01]  /*8360*/  IMAD.X R9, RZ, RZ, RZ, P0 ;  /* 0x000000ffff097224 */ /* 0x000fe200000e06ff */
[----:B------:R-:W-:Y:S01]  /*8370*/  IADD3 RZ, P0, R5, R6, RZ ;  /* 0x0000000605ff7210 */ /* 0x000fe20007f1e0ff */
[----:B------:R-:W-:-:S04]  /*8380*/  IMAD.MOV.U32 R8, RZ, RZ, R7 ;  /* 0x000000ffff087224 */ /* 0x000fc800078e0007 */
[----:B------:R-:W-:-:S08]  /*8390*/  IMAD.WIDE.U32.X R8, R13, R11, R8, P0 ;  /* 0x0000000b0d087225 */ /* 0x000fd000000e0408 */
.L_x_294:
[----:B------:R-:W3:Y:S01]  /*83a0*/  LDC.64 R28, c[0x0][0x640] ;  /* 0x00019000ff1c7b82 */ /* 0x000ee20000000a00 */
[-CC-:B--2---:R-:W-:Y:S01]  /*83b0*/  SHF.R.U64 R22, R8, R0.reuse, R9.reuse ;  /* 0x0000000008167219 */ /* 0x184fe20000001209 */
[----:B-1----:R-:W-:Y:S01]  /*83c0*/  IMAD.MOV R20, RZ, RZ, -R20 ;  /* 0x000000ffff147224 */ /* 0x002fe200078e0a14 */
[----:B------:R-:W-:Y:S01]  /*83d0*/  SHF.R.U32.HI R0, RZ, R0, R9 ;  /* 0x00000000ff007219 */ /* 0x000fe20000011609 */
[----:B------:R-:W-:Y:S01]  /*83e0*/  ULDC UR4, c[0x0][0x154] ;  /* 0x0000550000047ab9 */ /* 0x000fe20000000800 */
[----:B0-----:R-:W-:Y:S01]  /*83f0*/  IADD3 R3, P0, RZ, -R22, RZ ;  /* 0x80000016ff037210 */ /* 0x001fe20007f1e0ff */
[----:B------:R-:W-:Y:S02]  /*8400*/  IMAD R21, R21, R20, R12 ;  /* 0x0000001415157224 */ /* 0x000fe400078e020c */
[----:B----4-:R-:W0:Y:S01]  /*8410*/  LDC R6, c[0x0][0x618] ;  /* 0x00018600ff067b82 */ /* 0x010e220000000800 */
[----:B------:R-:W-:Y:S02]  /*8420*/  IMAD.MOV.U32 R7, RZ, RZ, 0x1 ;  /* 0x00000001ff077424 */ /* 0x000fe400078e00ff */
[----:B---3--:R-:W-:-:S04]  /*8430*/  IMAD.X R5, RZ, RZ, ~R0, P0 ;  /* 0x000000ffff057224 */ /* 0x008fc800000e0e00 */
[-C--:B------:R-:W-:Y:S01]  /*8440*/  IMAD R0, R5, R14.reuse, RZ ;  /* 0x0000000e05007224 */ /* 0x080fe200078e02ff */
[----:B------:R-:W1:Y:S01]  /*8450*/  LDC R8, c[0x0][0x608] ;  /* 0x00018200ff087b82 */ /* 0x000e620000000800 */
[----:B------:R-:W-:-:S04]  /*8460*/  IMAD.WIDE.U32 R4, R3, R14, R16 ;  /* 0x0000000e03047225 */ /* 0x000fc800078e0010 */
[----:B------:R-:W-:Y:S01]  /*8470*/  IMAD R3, R3, R15, R0 ;  /* 0x0000000f03037224 */ /* 0x000fe200078e0200 */
[----:B------:R-:W-:Y:S02]  /*8480*/  I2FP.F32.U32 R0, R24 ;  /* 0x0000001800007245 */ /* 0x000fe40000201000 */
[----:B------:R-:W2:Y:S01]  /*8490*/  LDC R26, c[0x0][0x658] ;  /* 0x00019600ff1a7b82 */ /* 0x000ea20000000800 */
[----:B------:R-:W-:Y:S01]  /*84a0*/  IMAD.IADD R3, R5, 0x1, R3 ;  /* 0x0000000105037824 */ /* 0x000fe200078e0203 */
[----:B------:R-:W-:Y:S01]  /*84b0*/  ISETP.NE.U32.AND P0, PT, R28, RZ, PT ;  /* 0x000000ff1c00720c */ /* 0x000fe20003f05070 */
[----:B------:R-:W-:Y:S01]  /*84c0*/  FMUL R0, R0, UR4 ;  /* 0x0000000400007c20 */ /* 0x000fe20008400000 */
[----:B------:R-:W-:Y:S02]  /*84d0*/  IMAD.MOV.U32 R5, RZ, RZ, -0x1 ;  /* 0xffffffffff057424 */ /* 0x000fe400078e00ff */
[----:B------:R-:W-:Y:S01]  /*84e0*/  ISETP.NE.AND.EX P0, PT, R29, RZ, PT, P0 ;  /* 0x000000ff1d00720c */ /* 0x000fe20003f05300 */
[----:B------:R3:W4:Y:S01]  /*84f0*/  F2I.U32.TRUNC.NTZ R13, R0 ;  /* 0x00000000000d7305 */ /* 0x000722000020f000 */
[----:B------:R-:W3:Y:S01]  /*8500*/  LDC R15, c[0x0][0x148] ;  /* 0x00005200ff0f7b82 */ /* 0x000ee20000000800 */
[----:B0-----:R-:W-:-:S02]  /*8510*/  SHF.R.U64 R12, R4, R6, R3 ;  /* 0x00000006040c7219 */ /* 0x001fc40000001203 */
[----:B------:R-:W-:-:S05]  /*8520*/  SHF.R.U32.HI R3, RZ, R6, R3 ;  /* 0x00000006ff037219 */ /* 0x000fca0000011603 */
[----:B------:R-:W0:Y:S01]  /*8530*/  LDC R20, c[0x0][0x600] ;  /* 0x00018000ff147b82 */ /* 0x000e220000000800 */
[-CC-:B-1----:R-:W-:Y:S02]  /*8540*/  SHF.R.U64 R10, R12, R8.reuse, R3.reuse ;  /* 0x000000080c0a7219 */ /* 0x182fe40000001203 */
[----:B------:R-:W-:-:S05]  /*8550*/  SHF.R.U32.HI R3, RZ, R8, R3 ;  /* 0x00000008ff037219 */ /* 0x000fca0000011603 */
[----:B------:R-:W1:Y:S01]  /*8560*/  LDC R27, c[0x0][0x648] ;  /* 0x00019200ff1b7b82 */ /* 0x000e620000000800 */
[-C--:B--2---:R-:W-:Y:S02]  /*8570*/  SHF.L.U32 R4, R5, R26.reuse, RZ ;  /* 0x0000001a05047219 */ /* 0x084fe400000006ff */
[--C-:B------:R-:W-:Y:S02]  /*8580*/  SHF.R.U64 R14, R10, R26, R3.reuse ;  /* 0x0000001a0a0e7219 */ /* 0x100fe40000001203 */
[----:B------:R-:W-:Y:S02]  /*8590*/  LOP3.LUT R25, RZ, R4, RZ, 0x33, !PT ;  /* 0x00000004ff197212 */ /* 0x000fe400078e33ff */
[-C--:B------:R-:W-:Y:S01]  /*85a0*/  SHF.R.U32.HI R5, RZ, R26.reuse, R3 ;  /* 0x0000001aff057219 */ /* 0x080fe20000011603 */
[----:B------:R-:W2:Y:S01]  /*85b0*/  LDC R30, c[0x0][0x638] ;  /* 0x00018e00ff1e7b82 */ /* 0x000ea20000000800 */
[----:B------:R-:W-:Y:S01]  /*85c0*/  SHF.L.U32 R154, R7, R26, RZ ;  /* 0x0000001a079a7219 */ /* 0x000fe200000006ff */
[----:B------:R-:W-:-:S06]  /*85d0*/  IMAD.MOV.U32 R4, RZ, RZ, R14 ;  /* 0x000000ffff047224 */ /* 0x000fcc00078e000e */
[----:B------:R-:W0:Y:S01]  /*85e0*/  LDC R31, c[0x0][0x610] ;  /* 0x00018400ff1f7b82 */ /* 0x000e220000000800 */
[----:B----4-:R-:W-:Y:S05]  /*85f0*/  @!P0 BRA `(.L_x_295) ;  /* 0x0000000000288947 */ /* 0x010fea0003800000 */
        /* <DEDUP_REMOVED lines=10> */
.L_x_295:
[----:B------:R-:W-:Y:S01]  /*86a0*/  ISETP.NE.AND P0, PT, R2, 0x1, PT ;  /* 0x000000010200780c */ /* 0x000fe20003f05270 */
[----:B0-----:R-:W-:Y:S01]  /*86b0*/  VIADD R7, R20, 0xffffffff ;  /* 0xffffffff14077836 */ /* 0x001fe20000000000 */
[----:B-1-3--:R-:W-:Y:S01]  /*86c0*/  SHF.R.U64 R0, R4, R27, R5 ;  /* 0x0000001b04007219 */ /* 0x00afe20000001205 */
[----:B------:R-:W-:Y:S01]  /*86d0*/  IMAD.MOV R13, RZ, RZ, -R13 ;  /* 0x000000ffff0d7224 */ /* 0x000fe200078e0a0d */
[----:B------:R-:W-:Y:S01]  /*86e0*/  LOP3.LUT R5, R10, R25, RZ, 0xc0, !PT ;  /* 0x000000190a057212 */ /* 0x000fe200078ec0ff */
[----:B------:R-:W-:Y:S02]  /*86f0*/  IMAD.MOV.U32 R4, RZ, RZ, 0x1 ;  /* 0x00000001ff047424 */ /* 0x000fe400078e00ff */
[----:B------:R-:W-:Y:S02]  /*8700*/  IMAD.MOV R3, RZ, RZ, -R0 ;  /* 0x000000ffff037224 */ /* 0x000fe400078e0a00 */
[----:B------:R-:W-:Y:S01]  /*8710*/  IMAD R154, R154, R0, R5 ;  /* 0x000000009a9a7224 */ /* 0x000fe200078e0205 */
[----:B------:R-:W-:Y:S01]  /*8720*/  LOP3.LUT R5, R12, R7, RZ, 0xc0, !PT ;  /* 0x000000070c057212 */ /* 0x000fe200078ec0ff */
[----:B--2---:R-:W-:-:S02]  /*8730*/  IMAD R0, R3, R30, R14 ;  /* 0x0000001e03007224 */ /* 0x004fc400078e020e */
[----:B------:R-:W-:Y:S02]  /*8740*/  @P0 IMAD R21, R15, R13, R24 ;  /* 0x0000000d0f150224 */ /* 0x000fe400078e0218 */
[----:B------:R-:W-:Y:S01]  /*8750*/  IMAD R3, R0, R20, R5 ;  /* 0x0000001400037224 */ /* 0x000fe200078e0205 */
[----:B------:R-:W-:Y:S01]  /*8760*/  PRMT R0, R4, 0x7610, R0 ;  /* 0x0000761004007816 */ /* 0x000fe20000000000 */
[----:B------:R-:W-:-:S05]  /*8770*/  IMAD R154, R154, R31, R21 ;  /* 0x0000001f9a9a7224 */ /* 0x000fca00078e0215 */
[----:B------:R-:W-:Y:S02]  /*8780*/  SEL R153, R3, R154, !P0 ;  /* 0x0000009a03997207 */ /* 0x000fe40004000000 */
[----:B------:R-:W-:-:S07]  /*8790*/  SEL R154, R154, R3, !P0 ;  /* 0x000000039a9a7207 */ /* 0x000fce0004000000 */
.L_x_293:
[----:B------:R-:W-:-:S13]  /*87a0*/  LOP3.LUT P0, RZ, R0, 0xff, RZ, 0xc0, !PT ;  /* 0x000000ff00ff7812 */ /* 0x000fda000780c0ff */
[----:B------:R-:W-:Y:S05]  /*87b0*/  @P0 BRA `(.L_x_296) ;  /* 0xffffff8800940947 */ /* 0x000fea000383ffff */
[----:B------:R-:W-:Y:S05]  /*87c0*/  EXIT ;  /* 0x000000000000794d */ /* 0x000fea0003800000 */
.L_x_7:
[----:B0-----:R-:W-:Y:S01]  /*87d0*/  ULDC.64 UR4, c[0x0][0x650] ;  /* 0x0001940000047ab9 */ /* 0x001fe20000000a00 */
        /* <DEDUP_REMOVED lines=25> */
.L_x_298:
[----:B------:R-:W0:Y:S01]  /*8970*/  LDC.64 R28, c[0x0][0x640] ;  /* 0x00019000ff1c7b82 */ /* 0x000e220000000a00 */
[-CC-:B------:R-:W-:Y:S01]  /*8980*/  SHF.R.U64 R22, R12, R6.reuse, R13.reuse ;  /* 0x000000060c167219 */ /* 0x180fe2000000120d */
[----:B------:R-:W-:Y:S01]  /*8990*/  IMAD.MOV.U32 R30, RZ, RZ, 0x1 ;  /* 0x00000001ff1e7424 */ /* 0x000fe200078e00ff */
[----:B------:R-:W-:Y:S02]  /*89a0*/  SHF.R.U32.HI R6, RZ, R6, R13 ;  /* 0x00000006ff067219 */ /* 0x000fe4000001160d */
        /* <DEDUP_REMOVED lines=8> */
[----:B------:R-:W-:Y:S01]  /*8a30*/  IMAD.IADD R9, R9, 0x1, R11 ;  /* 0x0000000109097824 */ /* 0x000fe200078e020b */
[----:B0-----:R-:W-:-:S04]  /*8a40*/  ISETP.NE.U32.AND P0, PT, R28, RZ, PT ;  /* 0x000000ff1c00720c */ /* 0x001fc80003f05070 */
[----:B------:R-:W-:Y:S02]  /*8a50*/  ISETP.NE.AND.EX P0, PT, R29, RZ, PT, P0 ;  /* 0x000000ff1d00720c */ /* 0x000fe40003f05300 */
[----:B------:R-:W0:Y:S01]  /*8a60*/  LDC R20, c[0x0][0x600] ;  /* 0x00018000ff147b82 */ /* 0x000e220000000800 */
[-CC-:B-1----:R-:W-:Y:S01]  /*8a70*/  SHF.R.U64 R14, R8, R10.reuse, R9.reuse ;  /* 0x0000000a080e7219 */ /* 0x182fe20000001209 */
[----:B------:R-:W-:Y:S01]  /*8a80*/  IMAD.MOV.U32 R8, RZ, RZ, -0x1 ;  /* 0xffffffffff087424 */ /* 0x000fe200078e00ff */
[----:B------:R-:W-:-:S05]  /*8a90*/  SHF.R.U32.HI R9, RZ, R10, R9 ;  /* 0x0000000aff097219 */ /* 0x000fca0000011609 */
[----:B------:R-:W1:Y:S01]  /*8aa0*/  LDC R24, c[0x0][0x648] ;  /* 0x00019200ff187b82 */ /* 0x000e620000000800 */
[-CC-:B--2---:R-:W-:Y:S02]  /*8ab0*/  SHF.R.U64 R23, R14, R12.reuse, R9.reuse ;  /* 0x0000000c0e177219 */ /* 0x184fe40000001209 */
[----:B------:R-:W-:-:S05]  /*8ac0*/  SHF.R.U32.HI R6, RZ, R12, R9 ;  /* 0x0000000cff067219 */ /* 0x000fca0000011609 */
[----:B------:R-:W2:Y:S01]  /*8ad0*/  LDC R26, c[0x0][0x638] ;  /* 0x00018e00ff1a7b82 */ /* 0x000ea20000000800 */
[-C--:B---3--:R-:W-:Y:S02]  /*8ae0*/  SHF.L.U32 R8, R8, R27.reuse, RZ ;  /* 0x0000001b08087219 */ /* 0x088fe400000006ff */
[-CC-:B------:R-:W-:Y:S02]  /*8af0*/  SHF.R.U64 R25, R23, R27.reuse, R6.reuse ;  /* 0x0000001b17197219 */ /* 0x180fe40000001206 */
[----:B------:R-:W-:Y:S02]  /*8b00*/  LOP3.LUT R32, RZ, R8, RZ, 0x33, !PT ;  /* 0x00000008ff207212 */ /* 0x000fe400078e33ff */
[----:B------:R-:W-:Y:S01]  /*8b10*/  SHF.R.U32.HI R9, RZ, R27, R6 ;  /* 0x0000001bff097219 */ /* 0x000fe20000011606 */
[----:B------:R-:W3:Y:S01]  /*8b20*/  LDC R31, c[0x0][0x610] ;  /* 0x00018400ff1f7b82 */ /* 0x000ee20000000800 */
[----:B------:R-:W-:Y:S01]  /*8b30*/  IMAD.MOV.U32 R8, RZ, RZ, R25 ;  /* 0x000000ffff087224 */ /* 0x000fe200078e0019 */
[----:B------:R-:W-:Y:S06]  /*8b40*/  @!P0 BRA `(.L_x_299) ;  /* 0x0000000000288947 */ /* 0x000fec0003800000 */
        /* <DEDUP_REMOVED lines=10> */
.L_x_299:
[----:B------:R-:W-:Y:S01]  /*8bf0*/  ISETP.NE.AND P0, PT, R2, 0x1, PT ;  /* 0x000000010200780c */ /* 0x000fe20003f05270 */
[----:B------:R-:W-:Y:S01]  /*8c00*/  IMAD.MOV.U32 R13, RZ, RZ, R22 ;  /* 0x000000ffff0d7224 */ /* 0x000fe200078e0016 */
[----:B-1----:R-:W-:Y:S01]  /*8c10*/  SHF.R.U64 R6, R8, R24, R9 ;  /* 0x0000001808067219 */ /* 0x002fe20000001209 */
[----:B0-----:R-:W-:Y:S01]  /*8c20*/  VIADD R9, R20, 0xffffffff ;  /* 0xffffffff14097836 */ /* 0x001fe20000000000 */
[----:B------:R-:W-:Y:S02]  /*8c30*/  SHF.L.U32 R30, R30, R27, RZ ;  /* 0x0000001b1e1e7219 */ /* 0x000fe400000006ff */
[----:B------:R-:W-:Y:S01]  /*8c40*/  LOP3.LUT R5, R23, R32, RZ, 0xc0, !PT ;  /* 0x0000002017057212 */ /* 0x000fe200078ec0ff */
[----:B------:R-:W-:-:S04]  /*8c50*/  IMAD.MOV R8, RZ, RZ, -R6 ;  /* 0x000000ffff087224 */ /* 0x000fc800078e0a06 */
[----:B------:R-:W-:Y:S01]  /*8c60*/  IMAD R6, R30, R6, R5 ;  /* 0x000000061e067224 */ /* 0x000fe200078e0205 */
[----:B------:R-:W-:Y:S01]  /*8c70*/  LOP3.LUT R5, R14, R9, RZ, 0xc0, !PT ;  /* 0x000000090e057212 */ /* 0x000fe200078ec0ff */
[----:B------:R-:W-:Y:S02]  /*8c80*/  @P0 IMAD R3, R7, R21, R4 ;  /* 0x0000001507030224 */ /* 0x000fe400078e0204 */
[----:B--2---:R-:W-:Y:S02]  /*8c90*/  IMAD R4, R8, R26, R25 ;  /* 0x0000001a08047224 */ /* 0x004fe400078e0219 */
[----:B---3--:R-:W-:Y:S02]  /*8ca0*/  IMAD R3, R6, R31, R3 ;  /* 0x0000001f06037224 */ /* 0x008fe400078e0203 */
[----:B------:R-:W-:Y:S02]  /*8cb0*/  IMAD R4, R4, R20, R5 ;  /* 0x0000001404047224 */ /* 0x000fe400078e0205 */
[----:B------:R-:W-:-:S03]  /*8cc0*/  IMAD.MOV.U32 R6, RZ, RZ, 0x1 ;  /* 0x00000001ff067424 */ /* 0x000fc600078e00ff */
[----:B------:R-:W-:Y:S02]  /*8cd0*/  SEL R20, R4, R3, !P0 ;  /* 0x0000000304147207 */ /* 0x000fe40004000000 */
[----:B------:R-:W-:-:S07]  /*8ce0*/  SEL R11, R3, R4, !P0 ;  /* 0x00000004030b7207 */ /* 0x000fce0004000000 */
.L_x_297:
[----:B------:R-:W-:-:S08]  /*8cf0*/  NOP ;  /* 0x0000000000007918 */ /* 0x000fd00000000000 */
[----:B------:R-:W0:-:S00]  /*8d00*/  USETMAXREG.DEALLOC.CTAPOOL 0x28 ;  /* 0x00000028000079c8 */ /* 0x000e0000080e0500 */
[----:B0-----:R-:W-:-:S13]  /*8d10*/  ISETP.NE.AND P0, PT, R0, RZ, PT ;  /* 0x000000ff0000720c */ /* 0x001fda0003f05270 */
[----:B------:R-:W-:Y:S05]  /*8d20*/  @P0 EXIT ;  /* 0x000000000000094d */ /* 0x000fea0003800000 */
[----:B------:R-:W-:Y:S01]  /*8d30*/  LOP3.LUT P0, RZ, R6, 0xff, RZ, 0xc0, !PT ;  /* 0x000000ff06ff7812 */ /* 0x000fe2000780c0ff */
[----:B------:R-:W-:Y:S02]  /*8d40*/  IMAD.MOV.U32 R0, RZ, RZ, 0x1 ;  /* 0x00000001ff007424 */ /* 0x000fe400078e00ff */
[----:B------:R-:W-:-:S10]  /*8d50*/  IMAD.MOV.U32 R12, RZ, RZ, RZ ;  /* 0x000000ffff0c7224 */ /* 0x000fd400078e00ff */
[----:B------:R-:W-:Y:S05]  /*8d60*/  @!P0 BRA `(.L_x_300) ;  /* 0x0000000c00788947 */ /* 0x000fea0003800000 */
[----:B------:R-:W0:Y:S01]  /*8d70*/  LDC R0, c[0x0][0x28c] ;  /* 0x0000a300ff007b82 */ /* 0x000e220000000800 */
[----:B------:R-:W-:Y:S01]  /*8d80*/  ULDC UR5, c[0x0][0x658] ;  /* 0x0001960000057ab9 */ /* 0x000fe20000000800 */
[----:B------:R-:W-:Y:S01]  /*8d90*/  UMOV UR11, 0xffffffff ;  /* 0xffffffff000b7882 */ /* 0x000fe20000000000 */
[----:B------:R-:W-:Y:S01]  /*8da0*/  UMOV UR15, 0x1 ;  /* 0x00000001000f7882 */ /* 0x000fe20000000000 */
[----:B------:R-:W-:Y:S01]  /*8db0*/  USHF.L.U32 UR11, UR11, UR5, URZ ;  /* 0x000000050b0b7299 */ /* 0x000fe2000800063f */
[----:B------:R-:W-:Y:S01]  /*8dc0*/  BSSY B0, `(.L_x_300) ;  /* 0x00000d8000007945 */ /* 0x000fe20003800000 */
[----:B------:R-:W-:Y:S01]  /*8dd0*/  ULDC UR9, c[0x0][0xc] ;  /* 0x0000030000097ab9 */ /* 0x000fe20000000800 */
[----:B------:R-:W-:Y:S01]  /*8de0*/  ULDC UR12, c[0x0][0x10] ;  /* 0x00000400000c7ab9 */ /* 0x000fe20000000800 */
[----:B------:R-:W1:Y:S01]  /*8df0*/  S2UR UR8, SR_CgaCtaId ;  /* 0x00000000000879c3 */ /* 0x000e620000008800 */
[----:B------:R-:W-:Y:S01]  /*8e00*/  USHF.L.U32 UR5, UR15, UR5, URZ ;  /* 0x000000050f057299 */ /* 0x000fe2000800063f */
[----:B------:R-:W-:Y:S01]  /*8e10*/  IMAD.MOV.U32 R10, RZ, RZ, 0x1 ;  /* 0x00000001ff0a7424 */ /* 0x000fe200078e00ff */
[----:B------:R-:W-:Y:S01]  /*8e20*/  LOP3.LUT R9, R19, 0x2, RZ, 0xfc, !PT ;  /* 0x0000000213097812 */ /* 0x000fe200078efcff */
[----:B------:R-:W-:Y:S01]  /*8e30*/  IMAD.MOV.U32 R12, RZ, RZ, RZ ;  /* 0x000000ffff0c7224 */ /* 0x000fe200078e00ff */
[----:B------:R-:W-:Y:S01]  /*8e40*/  ULDC UR4, c[0x0][0x600] ;  /* 0x0001800000047ab9 */ /* 0x000fe20000000800 */
[----:B------:R-:W-:Y:S01]  /*8e50*/  UMOV UR20, 0x5 ;  /* 0x0000000500147882 */ /* 0x000fe20000000000 */
[----:B------:R-:W-:Y:S01]  /*8e60*/  UIADD3 UR4, UR4, -0x1, URZ ;  /* 0xffffffff04047890 */ /* 0x000fe2000fffe03f */
[----:B------:R-:W-:Y:S01]  /*8e70*/  ULDC.64 UR28, c[0x0][0x198] ;  /* 0x00006600001c7ab9 */ /* 0x000fe20000000a00 */
[----:B0-----:R-:W-:-:S05]  /*8e80*/  VIADD R0, R0, 0x3f ;  /* 0x0000003f00007836 */ /* 0x001fca0000000000 */
[----:B------:R-:W-:Y:S01]  /*8e90*/  SHF.R.S32.HI R3, RZ, 0x1f, R0 ;  /* 0x0000001fff037819 */ /* 0x000fe20000011400 */
[----:B-1----:R-:W-:-:S03]  /*8ea0*/  ULOP3.LUT UR10, UR8, 0x1, URZ, 0xc0, !UPT ;  /* 0x00000001080a7892 */ /* 0x002fc6000f8ec03f */
[----:B------:R-:W-:Y:S01]  /*8eb0*/  LEA.HI R3, R3, R0, RZ, 0x6 ;  /* 0x0000000003037211 */ /* 0x000fe200078f30ff */
[----:B------:R-:W-:Y:S01]  /*8ec0*/  USHF.L.U32 UR7, UR8, 0xd, URZ ;  /* 0x0000000d08077899 */ /* 0x000fe2000800063f */
[----:B------:R-:W-:Y:S01]  /*8ed0*/  IMAD.MOV.U32 R0, RZ, RZ, 0x1 ;  /* 0x00000001ff007424 */ /* 0x000fe200078e00ff */
[----:B------:R-:W-:Y:S01]  /*8ee0*/  USHF.R.U32.HI UR27, URZ, 0x1, UR8 ;  /* 0x000000013f1b7899 */ /* 0x000fe20008011608 */
[----:B------:R-:W-:Y:S01]  /*8ef0*/  SHF.R.S32.HI R3, RZ, 0x6, R3 ;  /* 0x00000006ff037819 */ /* 0x000fe20000011403 */
[----:B------:R-:W-:Y:S02]  /*8f00*/  USHF.L.U32 UR6, UR8, 0x7, URZ ;  /* 0x0000000708067899 */ /* 0x000fe4000800063f */
[----:B------:R-:W-:Y:S02]  /*8f10*/  ULOP3.LUT UR8, UR8, 0xfffffffe, URZ, 0xc0, !UPT ;  /* 0xfffffffe08087892 */ /* 0x000fe4000f8ec03f */
[----:B------:R-:W-:Y:S01]  /*8f20*/  UISETP.GT.U32.AND UP0, UPT, UR10, 0xffff, UPT ;  /* 0x0000ffff0a00788c */ /* 0x000fe2000bf04070 */
[----:B------:R-:W-:Y:S01]  /*8f30*/  VIADD R8, R3, 0x1 ;  /* 0x0000000103087836 */ /* 0x000fe20000000000 */
[----:B------:R-:W-:-:S02]  /*8f40*/  ULOP3.LUT UR13, UR7, 0x2000, URZ, 0xc0, !UPT ;  /* 0x00002000070d7892 */ /* 0x000fc4000f8ec03f */
[----:B------:R-:W-:Y:S02]  /*8f50*/  ULOP3.LUT UR7, URZ, UR11, URZ, 0x33, !UPT ;  /* 0x0000000b3f077292 */ /* 0x000fe4000f8e333f */
[----:B------:R-:W-:Y:S02]  /*8f60*/  USHF.L.U32 UR14, UR15, UR8, URZ ;  /* 0x000000080f0e7299 */ /* 0x000fe4000800063f */
[----:B------:R-:W-:Y:S02]  /*8f70*/  ULOP3.LUT UR11, UR8, 0x1, URZ, 0xfc, !UPT ;  /* 0x00000001080b7892 */ /* 0x000fe4000f8efc3f */
[----:B------:R-:W-:Y:S02]  /*8f80*/  UIMAD.WIDE.U32 UR8, UR9, UR12, URZ ;  /* 0x0000000c090872a5 */ /* 0x000fe4000f8e003f */
[----:B------:R-:W-:Y:S01]  /*8f90*/  USEL UR10, UR10, 0xffff, !UP0 ;  /* 0x0000ffff0a0a7887 */ /* 0x000fe2000c000000 */
[----:B------:R-:W-:Y:S01]  /*8fa0*/  ULDC UR12, c[0x0][0x14] ;  /* 0x00000500000c7ab9 */ /* 0x000fe20000000800 */
[----:B------:R-:W-:-:S02]  /*8fb0*/  USHF.L.U32 UR11, UR15, UR11, URZ ;  /* 0x0000000b0f0b7299 */ /* 0x000fc4000800063f */
[----:B------:R-:W-:Y:S02]  /*8fc0*/  UIMAD.WIDE.U32 UR24, UR8, UR12, URZ ;  /* 0x0000000c081872a5 */ /* 0x000fe4000f8e003f */
[----:B------:R-:W-:Y:S02]  /*8fd0*/  UIMAD UR15, UR9, UR12, URZ ;  /* 0x0000000c090f72a4 */ /* 0x000fe4000f8e023f */
[----:B------:R-:W-:Y:S02]  /*8fe0*/  ULOP3.LUT UR10, UR10, 0xffff, URZ, 0xc0, !UPT ;  /* 0x0000ffff0a0a7892 */ /* 0x000fe4000f8ec03f */
[----:B------:R-:W-:Y:S02]  /*8ff0*/  ULEA UR30, UR27, 0x100, 0xc ;  /* 0x000001001b1e7891 */ /* 0x000fe4000f8e603f */
[----:B------:R-:W-:Y:S02]  /*9000*/  ULOP3.LUT UR6, UR6, 0x80, URZ, 0xc0, !UPT ;  /* 0x0000008006067892 */ /* 0x000fe4000f8ec03f */
[----:B------:R-:W-:-:S02]  /*9010*/  UIADD3 UR13, UR13, 0xa100, URZ ;  /* 0x0000a1000d0d7890 */ /* 0x000fc4000fffe03f */
[----:B------:R-:W-:Y:S02]  /*9020*/  ULOP3.LUT UR14, UR14, UR11, URZ, 0xfc, !UPT ;  /* 0x0000000b0e0e7292 */ /* 0x000fe4000f8efc3f */
[----:B------:R-:W-:Y:S02]  /*9030*/  UIADD3 UR15, UR25, UR15, URZ ;  /* 0x0000000f190f7290 */ /* 0x000fe4000fffe03f */
[----:B------:R-:W-:-:S12]  /*9040*/  USHF.L.U32 UR20, UR20, UR10, URZ ;  /* 0x0000000a14147299 */ /* 0x000fd8000800063f */
.L_x_311:
[----:B------:R-:W-:-:S03]  /*9050*/  UMOV UR8, 0xffffffff ;  /* 0xffffffff00087882 */ /* 0x000fc60000000000 */
[----:B------:R-:W-:Y:S05]  /*9060*/  BRA.DIV UR8, `(.L_x_301) ;  /* 0x0000000e08c47947 */ /* 0x000fea000b800000 */
[----:B------:R-:W-:-:S13]  /*9070*/  ELECT P6, URZ, PT ;  /* 0x00000000003f782f */ /* 0x000fda00038c0000 */
.L_x_323:
[----:B------:R-:W0:Y:S01]  /*9080*/  LDC R4, c[0x0][0x28c] ;  /* 0x0000a300ff047b82 */ /* 0x000e220000000800 */
[----:B------:R-:W-:Y:S01]  /*9090*/  BSSY B1, `(.L_x_302) ;  /* 0x0000039000017945 */ /* 0x000fe20003800000 */
[----:B0-----:R-:W-:-:S13]  /*90a0*/  ISETP.LT.OR P6, PT, R4, 0x1, !P6 ;  /* 0x000000010400780c */ /* 0x001fda00077c1670 */
[----:B------:R-:W-:Y:S05]  /*90b0*/  @P6 BRA `(.L_x_303) ;  /* 0x0000000000d86947 */ /* 0x000fea0003800000 */
[----:B------:R-:W-:Y:S01]  /*90c0*/  LEA R11, R11, UR27, 0x1 ;  /* 0x0000001b0b0b7c11 */ /* 0x000fe2000f8e08ff */
[----:B------:R-:W-:Y:S01]  /*90d0*/  IMAD.MOV.U32 R22, RZ, RZ, RZ ;  /* 0x000000ffff167224 */ /* 0x000fe200078e00ff */
[----:B------:R-:W-:Y:S01]  /*90e0*/  LEA R20, R20, UR6, 0x8 ;  /* 0x0000000614147c11 */ /* 0x000fe2000f8e40ff */
[----:B------:R-:W-:Y:S02]  /*90f0*/  IMAD.MOV.U32 R4, RZ, RZ, R8 ;  /* 0x000000ffff047224 */ /* 0x000fe400078e0008 */
[----:B------:R-:W-:Y:S02]  /*9100*/  IMAD.MOV.U32 R5, RZ, RZ, R0 ;  /* 0x000000ffff057224 */ /* 0x000fe400078e0000 */
[----:B------:R-:W-:Y:S02]  /*9110*/  IMAD.MOV.U32 R6, RZ, RZ, R12 ;  /* 0x000000ffff067224 */ /* 0x000fe400078e000c */
[----:B------:R-:W-:-:S07]  /*9120*/  IMAD.SHL.U32 R15, R11, 0x40, RZ ;  /* 0x000000400b0f7824 */ /* 0x000fce00078e00ff */
.L_x_306:
[----:B------:R-:W0:Y:S01]  /*9130*/  S2R R14, SR_CgaCtaId ;  /* 0x00000000000e7919 */ /* 0x000e220000008800 */
[----:B------:R-:W-:Y:S02]  /*9140*/  MOV R7, 0x400 ;  /* 0x0000040000077802 */ /* 0x000fe40000000f00 */
[----:B------:R-:W-:-:S13]  /*9150*/  LOP3.LUT P1, RZ, R18, 0x7f, RZ, 0xc0, !PT ;  /* 0x0000007f12ff7812 */ /* 0x000fda000782c0ff */
[----:B------:R-:W1:Y:S01]  /*9160*/  @!P1 LDC R11, c[0x0][0x500] ;  /* 0x00014000ff0b9b82 */ /* 0x000e620000000800 */
[----:B0-----:R-:W-:Y:S02]  /*9170*/  LEA R21, R14, R7, 0x18 ;  /* 0x000000070e157211 */ /* 0x001fe400078ec0ff */
[----:B------:R-:W-:-:S03]  /*9180*/  SHF.L.U32 R7, R5, 0x1f, RZ ;  /* 0x0000001f05077819 */ /* 0x000fc600000006ff */
[----:B------:R-:W-:-:S04]  /*9190*/  IMAD R14, R6, 0x8, R21 ;  /* 0x00000008060e7824 */ /* 0x000fc800078e0215 */
[----:B------:R-:W0:Y:S02]  /*91a0*/  SYNCS.PHASECHK.TRANS64.TRYWAIT P0, [R14+URZ+0x28], R7 ;  /* 0x000028070e0075a7 */ /* 0x000e24000800017f */
[----:B01----:R-:W-:Y:S05]  /*91b0*/  @!P0 BRA `(.L_x_304) ;  /* 0x0000000c00908947 */ /* 0x003fea0003800000 */
.L_x_324:
[----:B0-----:R-:W-:Y:S01]  /*91c0*/  PRMT R7, R9, 0x9910, RZ ;  /* 0x0000991009077816 */ /* 0x001fe200000000ff */
[----:B------:R0:W-:Y:S03]  /*91d0*/  @!P1 SYNCS.ARRIVE.TRANS64 RZ, [R14+URZ], R11 ;  /* 0x0000000b0eff99a7 */ /* 0x0001e6000800003f */
[----:B------:R-:W-:-:S13]  /*91e0*/  ISETP.NE.AND P0, PT, R7, 0x2, PT ;  /* 0x000000020700780c */ /* 0x000fda0003f05270 */
[----:B0-----:R-:W-:Y:S05]  /*91f0*/  @P0 BRA `(.L_x_305) ;  /* 0x0000000000040947 */ /* 0x001fea0003800000 */
[----:B------:R-:W-:Y:S01]  /*9200*/  BPT.TRAP 0x1 ;  /* 0x000000040000795c */ /* 0x000fe20000300000 */
.L_x_305:
[----:B------:R-:W-:Y:S01]  /*9210*/  R2UR UR11, R6 ;  /* 0x00000000060b72ca */ /* 0x000fe200000e0000 */
[----:B------:R-:W-:Y:S01]  /*9220*/  VIADD R4, R4, 0xffffffff ;  /* 0xffffffff04047836 */ /* 0x000fe20000000000 */
[----:B------:R-:W-:Y:S01]  /*9230*/  R2UR UR22, R21 ;  /* 0x00000000151672ca */ /* 0x000fe200000e0000 */
[----:B------:R-:W-:Y:S01]  /*9240*/  UIADD3 UR16, UP0, UR28, 0xf0, URZ ;  /* 0x000000f01c107890 */ /* 0x000fe2000ff1e03f */
[----:B------:R-:W-:Y:S01]  /*9250*/  R2UR UR23, R15 ;  /* 0x000000000f1772ca */ /* 0x000fe200000e0000 */
[----:B------:R-:W-:Y:S01]  /*9260*/  UIADD3 UR32, UP1, UR28, 0x1f0, URZ ;  /* 0x000001f01c207890 */ /* 0x000fe2000ff3e03f */
[----:B------:R-:W-:Y:S01]  /*9270*/  R2UR UR9, R14 ;  /* 0x000000000e0972ca */ /* 0x000fe200000e0000 */
[----:B------:R-:W-:Y:S01]  /*9280*/  UIADD3.X UR17, URZ, UR29, URZ, UP0, !UPT ;  /* 0x0000001d3f117290 */ /* 0x000fe200087fe43f */
[----:B------:R-:W-:Y:S01]  /*9290*/  R2UR UR10, R22 ;  /* 0x00000000160a72ca */ /* 0x000fe200000e0000 */
[----:B------:R-:W-:Y:S01]  /*92a0*/  UPRMT UR21, URZ, 0x5410, UR20 ;  /* 0x000054103f157896 */ /* 0x000fe20008000014 */
[----:B------:R-:W-:Y:S01]  /*92b0*/  R2UR UR12, R13 ;  /* 0x000000000d0c72ca */ /* 0x000fe200000e0000 */
[----:B------:R-:W-:Y:S01]  /*92c0*/  VIADD R6, R6, 0x1 ;  /* 0x0000000106067836 */ /* 0x000fe20000000000 */
[----:B------:R-:W-:Y:S01]  /*92d0*/  R2UR UR26, R20 ;  /* 0x00000000141a72ca */ /* 0x000fe200000e0000 */
[----:B------:R-:W-:Y:S01]  /*92e0*/  ULEA UR8, UR11, UR30, 0xd ;  /* 0x0000001e0b087291 */ /* 0x000fe2000f8e683f */
[----:B------:R-:W-:Y:S01]  /*92f0*/  ISETP.GT.AND P1, PT, R4, 0x1, PT ;  /* 0x000000010400780c */ /* 0x000fe20003f24270 */
[----:B------:R-:W-:Y:S01]  /*9300*/  ULEA UR11, UR11, UR13, 0xe ;  /* 0x0000000d0b0b7291 */ /* 0x000fe2000f8e703f */
[----:B------:R-:W-:Y:S01]  /*9310*/  ISETP.NE.AND P0, PT, R6, 0x5, PT ;  /* 0x000000050600780c */ /* 0x000fe20003f05270 */
[----:B------:R-:W-:Y:S01]  /*9320*/  UIADD3 UR8, UR22, UR8, URZ ;  /* 0x0000000816087290 */ /* 0x000fe2000fffe03f */
[----:B------:R-:W-:Y:S01]  /*9330*/  VIADD R22, R22, 0x40 ;  /* 0x0000004016167836 */ /* 0x000fe20000000000 */
[----:B------:R-:W-:Y:S01]  /*9340*/  UIADD3 UR22, UR22, UR11, URZ ;  /* 0x0000000b16167290 */ /* 0x000fe2000fffe03f */
[----:B------:R-:W-:Y:S01]  /*9350*/  SEL R14, RZ, 0x1, P0 ;  /* 0x00000001ff0e7807 */ /* 0x000fe20000000000 */
[----:B------:R-:W-:Y:S01]  /*9360*/  UPRMT UR31, URZ, 0x5410, UR14 ;  /* 0x000054103f1f7896 */ /* 0x000fe2000800000e */
[----:B------:R-:W-:Y:S01]  /*9370*/  SEL R6, R6, RZ, P0 ;  /* 0x000000ff06067207 */ /* 0x000fe20000000000 */
[----:B------:R-:W-:Y:S01]  /*9380*/  UIADD3.X UR33, URZ, UR29, URZ, UP1, !UPT ;  /* 0x0000001d3f217290 */ /* 0x000fe20008ffe43f */
[----:B------:R-:W-:Y:S01]  /*9390*/  LOP3.LUT R5, R5, R14, RZ, 0x3c, !PT ;  /* 0x0000000e05057212 */ /* 0x000fe200078e3cff */
[----:B------:R-:W-:Y:S01]  /*93a0*/  UMOV UR18, 0x0 ;  /* 0x0000000000127882 */ /* 0x000fe20000000000 */
[----:B------:R-:W-:Y:S01]  /*93b0*/  UMOV UR19, 0x10000000 ;  /* 0x1000000000137882 */ /* 0x000fe20000000000 */
[----:B------:R-:W-:-:S02]  /*93c0*/  UMOV UR11, UR23 ;  /* 0x00000017000b7c82 */ /* 0x000fc40008000000 */
[----:B------:R0:W-:Y:S02]  /*93d0*/  UTMALDG.3D.MULTICAST [UR8], [UR16], UR21, desc[UR18] ;  /* 0x00001208100073b4 */ /* 0x0001e40008011815 */
[----:B0-----:R-:W-:Y:S01]  /*93e0*/  UMOV UR8, UR22 ;  /* 0x0000001600087c82 */ /* 0x001fe20008000000 */
[----:B------:R-:W-:Y:S02]  /*93f0*/  UMOV UR11, UR26 ;  /* 0x0000001a000b7c82 */ /* 0x000fe40008000000 */
[----:B------:R0:W-:Y:S02]  /*9400*/  UTMALDG.3D.MULTICAST [UR8], [UR32], UR31, desc[UR18] ;  /* 0x00001208200073b4 */ /* 0x0001e4000801181f */
[----:B0-----:R-:W-:Y:S05]  /*9410*/  @P1 BRA `(.L_x_306) ;  /* 0xfffffffc00441947 */ /* 0x001fea000383ffff */
.L_x_303:
[----:B------:R-:W-:Y:S05]  /*9420*/  BSYNC B1 ;  /* 0x0000000000017941 */ /* 0x000fea0003800000 */
.L_x_302:
[----:B------:R-:W-:Y:S01]  /*9430*/  LOP3.LUT P1, RZ, R10, 0xff, RZ, 0xc0, !PT ;  /* 0x000000ff0aff7812 */ /* 0x000fe2000782c0ff */
[C---:B------:R-:W-:Y:S01]  /*9440*/  IMAD.IADD R12, R3.reuse, 0x1, R12 ;  /* 0x00000001030c7824 */ /* 0x040fe200078e020c */
[----:B------:R-:W-:Y:S01]  /*9450*/  ULDC.64 UR8, c[0x0][0x650] ;  /* 0x0001940000087ab9 */ /* 0x000fe20000000a00 */
[C---:B------:R-:W-:Y:S01]  /*9460*/  ISETP.GE.U32.AND P2, PT, R3.reuse, 0x5, PT ;  /* 0x000000050300780c */ /* 0x040fe20003f46070 */
[----:B------:R-:W-:Y:S01]  /*9470*/  BSSY B1, `(.L_x_307) ;  /* 0x000006a000017945 */ /* 0x000fe20003800000 */
[----:B------:R-:W-:Y:S01]  /*9480*/  IMAD.MOV.U32 R11, RZ, RZ, -0x1 ;  /* 0xffffffffff0b7424 */ /* 0x000fe200078e00ff */
[----:B------:R-:W-:Y:S01]  /*9490*/  ISETP.GT.U32.AND P0, PT, R12, 0x4, PT ;  /* 0x000000040c00780c */ /* 0x000fe20003f04070 */
[----:B------:R-:W-:Y:S01]  /*94a0*/  IMAD.MOV.U32 R20, RZ, RZ, -0x1 ;  /* 0xffffffffff147424 */ /* 0x000fe200078e00ff */
[----:B------:R-:W-:Y:S01]  /*94b0*/  PRMT R10, RZ, 0x7610, R10 ;  /* 0x00007610ff0a7816 */ /* 0x000fe2000000000a */
[----:B------:R-:W-:Y:S01]  /*94c0*/  IMAD.MOV.U32 R13, RZ, RZ, -0x1 ;  /* 0xffffffffff0d7424 */ /* 0x000fe200078e00ff */
[----:B------:R-:W-:-:S03]  /*94d0*/  ISETP.LT.U32.AND P0, PT, R3, 0x5, P0 ;  /* 0x000000050300780c */ /* 0x000fc60000701070 */
[----:B------:R-:W0:Y:S01]  /*94e0*/  @P1 S2R R5, SR_CgaCtaId ;  /* 0x0000000000051919 */ /* 0x000e220000008800 */
[----:B------:R-:W-:-:S04]  /*94f0*/  @P1 MOV R4, 0x400 ;  /* 0x0000040000041802 */ /* 0x000fc80000000f00 */
[----:B0-----:R-:W-:Y:S01]  /*9500*/  @P1 LEA R6, R5, R4, 0x18 ;  /* 0x0000000405061211 */ /* 0x001fe200078ec0ff */
[----:B------:R-:W-:-:S03]  /*9510*/  IMAD.WIDE.U32 R4, R12, -0x33333333, RZ ;  /* 0xcccccccd0c047825 */ /* 0x000fc600078e00ff */
[----:B------:R0:W-:Y:S01]  /*9520*/  @P1 SYNCS.ARRIVE.TRANS64.A1T0 RZ, [R6+URZ+0x68], RZ ;  /* 0x000068ff06ff19a7 */ /* 0x0001e2000810003f */
[----:B------:R-:W-:Y:S02]  /*9530*/  IADD3 R16, P1, R16, UR24, RZ ;  /* 0x0000001810107c10 */ /* 0x000fe4000ff3e0ff */
[----:B------:R-:W-:Y:S02]  /*9540*/  SHF.R.U32.HI R7, RZ, 0x2, R5 ;  /* 0x00000002ff077819 */ /* 0x000fe40000011605 */
[----:B------:R-:W-:Y:S02]  /*9550*/  SEL R5, RZ, 0x1, !P0 ;  /* 0x00000001ff057807 */ /* 0x000fe40004000000 */
[----:B------:R-:W-:Y:S01]  /*9560*/  IADD3.X R17, R17, UR15, RZ, P1, !PT ;  /* 0x0000000f11117c10 */ /* 0x000fe20008ffe4ff */
[----:B------:R-:W-:Y:S01]  /*9570*/  IMAD R12, R7, -0x5, R12 ;  /* 0xfffffffb070c7824 */ /* 0x000fe200078e020c */
[----:B------:R-:W-:Y:S02]  /*9580*/  ISETP.GE.U32.AND P0, PT, R16, UR8, PT ;  /* 0x0000000810007c0c */ /* 0x000fe4000bf06070 */
[----:B------:R-:W-:-:S02]  /*9590*/  LOP3.LUT R0, R0, R5, RZ, 0x3c, !PT ;  /* 0x0000000500007212 */ /* 0x000fc400078e3cff */
[----:B------:R-:W-:Y:S02]  /*95a0*/  ISETP.GE.U32.AND.EX P0, PT, R17, UR9, PT, P0 ;  /* 0x0000000911007c0c */ /* 0x000fe4000bf06100 */
[----:B------:R-:W-:Y:S02]  /*95b0*/  @P2 LOP3.LUT R0, R0, 0x1, R7, 0x78, !PT ;  /* 0x0000000100002812 */ /* 0x000fe400078e7807 */
[----:B------:R-:W-:-:S09]  /*95c0*/  PRMT R4, RZ, 0x7610, R4 ;  /* 0x00007610ff047816 */ /* 0x000fd20000000004 */
[----:B0-----:R-:W-:Y:S05]  /*95d0*/  @P0 BRA `(.L_x_308) ;  /* 0x00000004004c0947 */ /* 0x001fea0003800000 */
[----:B------:R-:W0:Y:S01]  /*95e0*/  S2R R14, SR_CTAID.X ;  /* 0x00000000000e7919 */ /* 0x000e220000002500 */
[----:B------:R-:W-:Y:S01]  /*95f0*/  ULDC.64 UR8, c[0x0][0x628] ;  /* 0x00018a0000087ab9 */ /* 0x000fe20000000a00 */
[----:B------:R-:W1:Y:S01]  /*9600*/  LDC R15, c[0x0][0x144] ;  /* 0x00005100ff0f7b82 */ /* 0x000e620000000800 */
[----:B------:R-:W-:Y:S01]  /*9610*/  ISETP.NE.U32.AND P0, PT, RZ, UR8, PT ;  /* 0x00000008ff007c0c */ /* 0x000fe2000bf05070 */
[----:B------:R-:W2:Y:S01]  /*9620*/  S2R R11, SR_CTAID.Y ;  /* 0x00000000000b7919 */ /* 0x000ea20000002600 */
[----:B------:R-:W-:Y:S01]  /*9630*/  ULDC UR10, c[0x0][0x150] ;  /* 0x00005400000a7ab9 */ /* 0x000fe20000000800 */
[----:B------:R-:W-:Y:S01]  /*9640*/  ULDC UR11, c[0x0][0x630] ;  /* 0x00018c00000b7ab9 */ /* 0x000fe20000000800 */
[----:B------:R-:W-:Y:S01]  /*9650*/  ISETP.NE.AND.EX P0, PT, RZ, UR9, PT, P0 ;  /* 0x00000009ff007c0c */ /* 0x000fe2000bf05300 */
[----:B------:R-:W-:Y:S01]  /*9660*/  IMAD.MOV.U32 R4, RZ, RZ, R16 ;  /* 0x000000ffff047224 */ /* 0x000fe200078e0010 */
[----:B0-----:R-:W-:-:S05]  /*9670*/  I2FP.F32.U32 R5, R14 ;  /* 0x0000000e00057245 */ /* 0x001fca0000201000 */
[----:B------:R-:W-:Y:S01]  /*9680*/  FMUL R20, R5, UR10 ;  /* 0x0000000a05147c20 */ /* 0x000fe20008400000 */
[----:B------:R-:W-:-:S05]  /*9690*/  IMAD.MOV.U32 R5, RZ, RZ, R17 ;  /* 0x000000ffff057224 */ /* 0x000fca00078e0011 */
[----:B--2---:R-:W-:Y:S05]  /*96a0*/  @!P0 BRA `(.L_x_309) ;  /* 0x0000000000288947 */ /* 0x004fea0003800000 */
[----:B------:R-:W-:Y:S02]  /*96b0*/  ULDC UR10, c[0x0][0x634] ;  /* 0x00018d00000a7ab9 */ /* 0x000fe40000000800 */
[----:B------:R-:W-:-:S05]  /*96c0*/  IADD3 R5, P0, R16, UR10, RZ ;  /* 0x0000000a10057c10 */ /* 0x000fca000ff1e0ff */
[----:B------:R-:W-:-:S04]  /*96d0*/  IMAD.X R13, RZ, RZ, R17, P0 ;  /* 0x000000ffff0d7224 */ /* 0x000fc800000e0611 */
[----:B------:R-:W-:-:S04]  /*96e0*/  IMAD.WIDE.U32 R6, R13, UR8, RZ ;  /* 0x000000080d067c25 */ /* 0x000fc8000f8e00ff */
[----:B------:R-:W-:-:S04]  /*96f0*/  IMAD.WIDE.U32 R6, P0, R5, UR9, R6 ;  /* 0x0000000905067c25 */ /* 0x000fc8000f800006 */
[----:B------:R-:W-:-:S04]  /*9700*/  IMAD.WIDE.U32 R4, R5, UR8, RZ ;  /* 0x0000000805047c25 */ /* 0x000fc8000f8e00ff */
[----:B------:R-:W-:Y:S01]  /*9710*/  IMAD.MOV.U32 R4, RZ, RZ, R7 ;  /* 0x000000ffff047224 */ /* 0x000fe200078e0007 */
[----:B------:R-:W-:Y:S01]  /*9720*/  IADD3 RZ, P1, R5, R6, RZ ;  /* 0x0000000605ff7210 */ /* 0x000fe20007f3e0ff */
[----:B------:R-:W-:-:S04]  /*9730*/  IMAD.X R5, RZ, RZ, RZ, P0 ;  /* 0x000000ffff057224 */ /* 0x000fc800000e06ff */
[----:B------:R-:W-:-:S08]  /*9740*/  IMAD.WIDE.U32.X R4, R13, UR9, R4, P1 ;  /* 0x000000090d047c25 */ /* 0x000fd000088e0404 */
.L_x_309:
[--C-:B------:R-:W-:Y:S01]  /*9750*/  SHF.R.U64 R13, R4, UR11, R5.reuse ;  /* 0x0000000b040d7c19 */ /* 0x100fe20008001205 */
[----:B------:R-:W0:Y:S01]  /*9760*/  F2I.U32.TRUNC.NTZ R20, R20 ;  /* 0x0000001400147305 */ /* 0x000e22000020f000 */
[----:B------:R-:W-:Y:S01]  /*9770*/  SHF.R.U32.HI R4, RZ, UR11, R5 ;  /* 0x0000000bff047c19 */ /* 0x000fe20008011605 */
[----:B------:R-:W-:Y:S01]  /*9780*/  ULDC.64 UR8, c[0x0][0x620] ;  /* 0x0001880000087ab9 */ /* 0x000fe20000000a00 */
[----:B------:R-:W-:Y:S01]  /*9790*/  IADD3 R7, P0, RZ, -R13, RZ ;  /* 0x8000000dff077210 */ /* 0x000fe20007f1e0ff */
[----:B------:R-:W-:Y:S01]  /*97a0*/  ULDC.64 UR10, c[0x0][0x640] ;  /* 0x00019000000a7ab9 */ /* 0x000fe20000000a00 */
[----:B------:R-:W2:Y:S03]  /*97b0*/  LDC R22, c[0x0][0x148] ;  /* 0x00005200ff167b82 */ /* 0x000ea60000000800 */
[----:B------:R-:W-:Y:S01]  /*97c0*/  IMAD.X R4, RZ, RZ, ~R4, P0 ;  /* 0x000000ffff047224 */ /* 0x000fe200000e0e04 */
[----:B------:R-:W-:-:S03]  /*97d0*/  ISETP.NE.U32.AND P0, PT, RZ, UR10, PT ;  /* 0x0000000aff007c0c */ /* 0x000fc6000bf05070 */
[----:B------:R-:W-:Y:S01]  /*97e0*/  IMAD R6, R4, UR8, RZ ;  /* 0x0000000804067c24 */ /* 0x000fe2000f8e02ff */
[----:B------:R-:W-:Y:S01]  /*97f0*/  ISETP.NE.AND.EX P0, PT, RZ, UR11, PT, P0 ;  /* 0x0000000bff007c0c */ /* 0x000fe2000bf05300 */
[----:B------:R-:W-:Y:S01]  /*9800*/  IMAD.WIDE.U32 R4, R7, UR8, R16 ;  /* 0x0000000807047c25 */ /* 0x000fe2000f8e0010 */
[----:B------:R-:W-:-:S03]  /*9810*/  ULDC UR8, c[0x0][0x618] ;  /* 0x0001860000087ab9 */ /* 0x000fc60000000800 */
[----:B------:R-:W-:Y:S01]  /*9820*/  IMAD R7, R7, UR9, R6 ;  /* 0x0000000907077c24 */ /* 0x000fe2000f8e0206 */
[----:B------:R-:W-:Y:S01]  /*9830*/  ULDC UR9, c[0x0][0x154] ;  /* 0x0000550000097ab9 */ /* 0x000fe20000000800 */
[----:B0-----:R-:W-:Y:S02]  /*9840*/  IMAD.MOV R6, RZ, RZ, -R20 ;  /* 0x000000ffff067224 */ /* 0x001fe400078e0a14 */
[----:B------:R-:W-:Y:S02]  /*9850*/  IMAD.IADD R5, R5, 0x1, R7 ;  /* 0x0000000105057824 */ /* 0x000fe400078e0207 */
[----:B-1----:R-:W-:Y:S01]  /*9860*/  IMAD R14, R15, R6, R14 ;  /* 0x000000060f0e7224 */ /* 0x002fe200078e020e */
[----:B------:R-:W-:Y:S02]  /*9870*/  I2FP.F32.U32 R6, R11 ;  /* 0x0000000b00067245 */ /* 0x000fe40000201000 */
[--C-:B------:R-:W-:Y:S02]  /*9880*/  SHF.R.U64 R15, R4, UR8, R5.reuse ;  /* 0x00000008040f7c19 */ /* 0x100fe40008001205 */
[----:B------:R-:W-:Y:S01]  /*9890*/  SHF.R.U32.HI R4, RZ, UR8, R5 ;  /* 0x00000008ff047c19 */ /* 0x000fe20008011605 */
[----:B------:R-:W-:Y:S01]  /*98a0*/  FMUL R6, R6, UR9 ;  /* 0x0000000906067c20 */ /* 0x000fe20008400000 */
[----:B------:R-:W-:-:S02]  /*98b0*/  ULDC UR8, c[0x0][0x608] ;  /* 0x0001820000087ab9 */ /* 0x000fc40000000800 */
[--C-:B------:R-:W-:Y:S01]  /*98c0*/  SHF.R.U64 R21, R15, UR8, R4.reuse ;  /* 0x000000080f157c19 */ /* 0x100fe20008001204 */
[----:B------:R0:W1:Y:S01]  /*98d0*/  F2I.U32.TRUNC.NTZ R24, R6 ;  /* 0x0000000600187305 */ /* 0x000062000020f000 */
[----:B------:R-:W-:Y:S01]  /*98e0*/  SHF.R.U32.HI R4, RZ, UR8, R4 ;  /* 0x00000008ff047c19 */ /* 0x000fe20008011604 */
[----:B------:R-:W-:-:S03]  /*98f0*/  ULDC UR8, c[0x0][0x658] ;  /* 0x0001960000087ab9 */ /* 0x000fc60000000800 */
[--C-:B------:R-:W-:Y:S02]  /*9900*/  SHF.R.U64 R20, R21, UR8, R4.reuse ;  /* 0x0000000815147c19 */ /* 0x100fe40008001204 */
[----:B------:R-:W-:-:S03]  /*9910*/  SHF.R.U32.HI R23, RZ, UR8, R4 ;  /* 0x00000008ff177c19 */ /* 0x000fc60008011604 */
[----:B------:R-:W-:Y:S02]  /*9920*/  IMAD.MOV.U32 R4, RZ, RZ, R20 ;  /* 0x000000ffff047224 */ /* 0x000fe400078e0014 */
[----:B------:R-:W-:Y:S01]  /*9930*/  IMAD.MOV.U32 R5, RZ, RZ, R23 ;  /* 0x000000ffff057224 */ /* 0x000fe200078e0017 */
[----:B0-----:R-:W-:Y:S06]  /*9940*/  @!P0 BRA `(.L_x_310) ;  /* 0x0000000000288947 */ /* 0x001fec0003800000 */
        /* <DEDUP_REMOVED lines=10> */
.L_x_310:
[----:B------:R-:W-:Y:S01]  /*99f0*/  ISETP.NE.AND P0, PT, R2, 0x1, PT ;  /* 0x000000010200780c */ /* 0x000fe20003f05270 */
[----:B------:R-:W-:Y:S01]  /*9a00*/  ULDC UR8, c[0x0][0x648] ;  /* 0x0001920000087ab9 */ /* 0x000fe20000000800 */
[----:B-1----:R-:W-:Y:S01]  /*9a10*/  IMAD.MOV R24, RZ, RZ, -R24 ;  /* 0x000000ffff187224 */ /* 0x002fe200078e0a18 */
[----:B------:R-:W-:Y:S01]  /*9a20*/  SHF.R.U64 R4, R4, UR8, R5 ;  /* 0x0000000804047c19 */ /* 0x000fe20008001205 */
[----:B------:R-:W-:Y:S01]  /*9a30*/  ULDC UR8, c[0x0][0x638] ;  /* 0x00018e0000087ab9 */ /* 0x000fe20000000800 */
[----:B------:R-:W-:Y:S01]  /*9a40*/  LOP3.LUT R21, R21, UR7, RZ, 0xc0, !PT ;  /* 0x0000000715157c12 */ /* 0x000fe2000f8ec0ff */
[----:B------:R-:W-:Y:S02]  /*9a50*/  ULDC UR9, c[0x0][0x610] ;  /* 0x0001840000097ab9 */ /* 0x000fe40000000800 */
[----:B------:R-:W-:Y:S02]  /*9a60*/  IMAD.MOV R5, RZ, RZ, -R4 ;  /* 0x000000ffff057224 */ /* 0x000fe400078e0a04 */
[----:B------:R-:W-:-:S02]  /*9a70*/  IMAD R21, R4, UR5, R21 ;  /* 0x0000000504157c24 */ /* 0x000fc4000f8e0215 */
[----:B------:R-:W-:Y:S01]  /*9a80*/  IMAD R20, R5, UR8, R20 ;  /* 0x0000000805147c24 */ /* 0x000fe2000f8e0214 */
[----:B------:R-:W-:Y:S01]  /*9a90*/  ULDC UR8, c[0x0][0x600] ;  /* 0x0001800000087ab9 */ /* 0x000fe20000000800 */
[----:B--2---:R-:W-:Y:S01]  /*9aa0*/  @P0 IMAD R14, R22, R24, R11 ;  /* 0x00000018160e0224 */ /* 0x004fe200078e020b */
[----:B------:R-:W-:Y:S01]  /*9ab0*/  LOP3.LUT R11, R15, UR4, RZ, 0xc0, !PT ;  /* 0x000000040f0b7c12 */ /* 0x000fe2000f8ec0ff */
[----:B------:R-:W-:Y:S02]  /*9ac0*/  IMAD.MOV.U32 R4, RZ, RZ, 0x1 ;  /* 0x00000001ff047424 */ /* 0x000fe400078e00ff */
[----:B------:R-:W-:Y:S02]  /*9ad0*/  IMAD R14, R21, UR9, R14 ;  /* 0x00000009150e7c24 */ /* 0x000fe4000f8e020e */
[----:B------:R-:W-:-:S05]  /*9ae0*/  IMAD R11, R20, UR8, R11 ;  /* 0x00000008140b7c24 */ /* 0x000fca000f8e020b */
[----:B------:R-:W-:Y:S02]  /*9af0*/  SEL R20, R11, R14, !P0 ;  /* 0x0000000e0b147207 */ /* 0x000fe40004000000 */
[----:B------:R-:W-:-:S07]  /*9b00*/  SEL R11, R14, R11, !P0 ;  /* 0x0000000b0e0b7207 */ /* 0x000fce0004000000 */
.L_x_308:
[----:B------:R-:W-:Y:S05]  /*9b10*/  BSYNC B1 ;  /* 0x0000000000017941 */ /* 0x000fea0003800000 */
.L_x_307:
[----:B------:R-:W-:-:S13]  /*9b20*/  LOP3.LUT P0, RZ, R4, 0xff, RZ, 0xc0, !PT ;  /* 0x000000ff04ff7812 */ /* 0x000fda000780c0ff */
[----:B------:R-:W-:Y:S05]  /*9b30*/  @P0 BRA `(.L_x_311) ;  /* 0xfffffff400440947 */ /* 0x000fea000383ffff */
[----:B------:R-:W-:Y:S05]  /*9b40*/  BSYNC B0 ;  /* 0x0000000000007941 */ /* 0x000fea0003800000 */
.L_x_300:
[----:B------:R-:W-:-:S03]  /*9b50*/  UMOV UR8, 0xffffffff ;  /* 0xffffffff00087882 */ /* 0x000fc60000000000 */
[----:B------:R-:W-:Y:S05]  /*9b60*/  BRA.DIV UR8, `(.L_x_312) ;  /* 0x0000000608387947 */ /* 0x000fea000b800000 */
[----:B------:R-:W-:-:S13]  /*9b70*/  ELECT P6, URZ, PT ;  /* 0x00000000003f782f */ /* 0x000fda00038c0000 */
.L_x_327:
[----:B------:R-:W-:Y:S04]  /*9b80*/  BSSY B0, `(.L_x_313) ;  /* 0x0000034000007945 */ /* 0x000fe80003800000 */
[----:B------:R-:W-:Y:S05]  /*9b90*/  @!P6 BRA `(.L_x_314) ;  /* 0x0000000000c8e947 */ /* 0x000fea0003800000 */
[----:B------:R-:W-:-:S04]  /*9ba0*/  LOP3.LUT R19, R19, 0x2, RZ, 0xfc, !PT ;  /* 0x0000000213137812 */ /* 0x000fc800078efcff */
[----:B------:R-:W-:-:S13]  /*9bb0*/  ISETP.NE.AND P0, PT, R19, 0x3, PT ;  /* 0x000000031300780c */ /* 0x000fda0003f05270 */
[----:B------:R-:W-:Y:S05]  /*9bc0*/  @!P0 BRA `(.L_x_315) ;  /* 0x0000000000048947 */ /* 0x000fea0003800000 */
[----:B------:R-:W-:Y:S01]  /*9bd0*/  BPT.TRAP 0x1 ;  /* 0x000000040000795c */ /* 0x000fe20000300000 */
.L_x_315:
[----:B------:R-:W0:Y:S01]  /*9be0*/  S2R R3, SR_CgaCtaId ;  /* 0x0000000000037919 */ /* 0x000e220000008800 */
[----:B------:R-:W-:-:S04]  /*9bf0*/  MOV R2, 0x400 ;  /* 0x0000040000027802 */ /* 0x000fc80000000f00 */
[----:B0-----:R-:W-:Y:S02]  /*9c00*/  LEA R3, R3, R2, 0x18 ;  /* 0x0000000203037211 */ /* 0x001fe400078ec0ff */
[----:B------:R-:W-:-:S03]  /*9c10*/  SHF.L.U32 R2, R0, 0x1f, RZ ;  /* 0x0000001f00027819 */ /* 0x000fc600000006ff */
[----:B------:R-:W-:-:S04]  /*9c20*/  VIADD R3, R3, 0x28 ;  /* 0x0000002803037836 */ /* 0x000fc80000000000 */
[C---:B------:R-:W-:Y:S02]  /*9c30*/  IMAD R7, R12.reuse, 0x8, R3 ;  /* 0x000000080c077824 */ /* 0x040fe400078e0203 */
[----:B------:R-:W-:Y:S02]  /*9c40*/  VIADD R12, R12, 0x1 ;  /* 0x000000010c0c7836 */ /* 0x000fe40000000000 */
[----:B------:R-:W0:Y:S03]  /*9c50*/  SYNCS.PHASECHK.TRANS64.TRYWAIT P0, [R7+URZ], R2 ;  /* 0x00000002070075a7 */ /* 0x000e26000800017f */
[----:B------:R-:W-:-:S04]  /*9c60*/  ISETP.NE.AND P1, PT, R12, 0x5, PT ;  /* 0x000000050c00780c */ /* 0x000fc80003f25270 */
[----:B------:R-:W-:Y:S02]  /*9c70*/  SEL R5, RZ, 0x1, P1 ;  /* 0x00000001ff057807 */ /* 0x000fe40000800000 */
[----:B------:R-:W-:Y:S02]  /*9c80*/  SEL R12, R12, RZ, P1 ;  /* 0x000000ff0c0c7207 */ /* 0x000fe40000800000 */
[----:B------:R-:W-:-:S03]  /*9c90*/  LOP3.LUT R5, R0, R5, RZ, 0x3c, !PT ;  /* 0x0000000500057212 */ /* 0x000fc600078e3cff */
[----:B------:R-:W-:Y:S01]  /*9ca0*/  IMAD R9, R12, 0x8, R3 ;  /* 0x000000080c097824 */ /* 0x000fe200078e0203 */
[----:B------:R-:W-:Y:S01]  /*9cb0*/  SHF.L.U32 R4, R5, 0x1f, RZ ;  /* 0x0000001f05047819 */ /* 0x000fe200000006ff */
[----:B0-----:R-:W-:Y:S06]  /*9cc0*/  @!P0 BRA `(.L_x_316) ;  /* 0x0000000400008947 */ /* 0x001fec0003800000 */
.L_x_328:
[----:B------:R-:W1:Y:S01]  /*9cd0*/  SYNCS.PHASECHK.TRANS64.TRYWAIT P0, [R9+URZ], R4 ;  /* 0x00000004090075a7 */ /* 0x000e62000800017f */
[----:B------:R-:W-:-:S05]  /*9ce0*/  VIADD R0, R12, 0x1 ;  /* 0x000000010c007836 */ /* 0x000fca0000000000 */
[----:B------:R-:W-:-:S04]  /*9cf0*/  ISETP.NE.AND P1, PT, R0, 0x5, PT ;  /* 0x000000050000780c */ /* 0x000fc80003f25270 */
[----:B0-----:R-:W-:Y:S02]  /*9d00*/  SEL R2, RZ, 0x1, P1 ;  /* 0x00000001ff027807 */ /* 0x001fe40000800000 */
[----:B------:R-:W-:Y:S02]  /*9d10*/  SEL R0, R0, RZ, P1 ;  /* 0x000000ff00007207 */ /* 0x000fe40000800000 */
[----:B------:R-:W-:-:S03]  /*9d20*/  LOP3.LUT R7, R5, R2, RZ, 0x3c, !PT ;  /* 0x0000000205077212 */ /* 0x000fc600078e3cff */
[----:B------:R-:W-:Y:S01]  /*9d30*/  IMAD R6, R0, 0x8, R3 ;  /* 0x0000000800067824 */ /* 0x000fe200078e0203 */
[----:B------:R-:W-:Y:S01]  /*9d40*/  SHF.L.U32 R5, R7, 0x1f, RZ ;  /* 0x0000001f07057819 */ /* 0x000fe200000006ff */
[----:B-1----:R-:W-:Y:S06]  /*9d50*/  @!P0 BRA `(.L_x_317) ;  /* 0x0000000000f08947 */ /* 0x002fec0003800000 */
.L_x_329:
[----:B------:R-:W1:Y:S01]  /*9d60*/  SYNCS.PHASECHK.TRANS64.TRYWAIT P0, [R6+URZ], R5 ;  /* 0x00000005060075a7 */ /* 0x000e62000800017f */
[----:B------:R-:W-:-:S05]  /*9d70*/  VIADD R0, R0, 0x1 ;  /* 0x0000000100007836 */ /* 0x000fca0000000000 */
[----:B------:R-:W-:-:S04]  /*9d80*/  ISETP.NE.AND P1, PT, R0, 0x5, PT ;  /* 0x000000050000780c */ /* 0x000fc80003f25270 */
[----:B------:R-:W-:Y:S02]  /*9d90*/  SEL R2, RZ, 0x1, P1 ;  /* 0x00000001ff027807 */ /* 0x000fe40000800000 */
[----:B------:R-:W-:Y:S02]  /*9da0*/  SEL R0, R0, RZ, P1 ;  /* 0x000000ff00007207 */ /* 0x000fe40000800000 */
[----:B------:R-:W-:-:S03]  /*9db0*/  LOP3.LUT R7, R7, R2, RZ, 0x3c, !PT ;  /* 0x0000000207077212 */ /* 0x000fc600078e3cff */
[----:B0-----:R-:W-:Y:S01]  /*9dc0*/  IMAD R9, R0, 0x8, R3 ;  /* 0x0000000800097824 */ /* 0x001fe200078e0203 */
[----:B------:R-:W-:Y:S01]  /*9dd0*/  SHF.L.U32 R4, R7, 0x1f, RZ ;  /* 0x0000001f07047819 */ /* 0x000fe200000006ff */
[----:B-1----:R-:W-:Y:S06]  /*9de0*/  @!P0 BRA `(.L_x_318) ;  /* 0x0000000000e08947 */ /* 0x002fec0003800000 */
.L_x_330:
[----:B------:R-:W1:Y:S01]  /*9df0*/  SYNCS.PHASECHK.TRANS64.TRYWAIT P0, [R9+URZ], R4 ;  /* 0x00000004090075a7 */ /* 0x000e62000800017f */
[----:B------:R-:W-:-:S05]  /*9e00*/  VIADD R0, R0, 0x1 ;  /* 0x0000000100007836 */ /* 0x000fca0000000000 */
[----:B------:R-:W-:-:S04]  /*9e10*/  ISETP.NE.AND P1, PT, R0, 0x5, PT ;  /* 0x000000050000780c */ /* 0x000fc80003f25270 */
[----:B------:R-:W-:Y:S02]  /*9e20*/  SEL R2, RZ, 0x1, P1 ;  /* 0x00000001ff027807 */ /* 0x000fe40000800000 */
[----:B------:R-:W-:Y:S02]  /*9e30*/  SEL R0, R0, RZ, P1 ;  /* 0x000000ff00007207 */ /* 0x000fe40000800000 */
[----:B------:R-:W-:Y:S01]  /*9e40*/  LOP3.LUT R2, R7, R2, RZ, 0x3c, !PT ;  /* 0x0000000207027212 */ /* 0x000fe200078e3cff */
[----:B-1----:R-:W-:Y:S06]  /*9e50*/  @!P0 BRA `(.L_x_319) ;  /* 0x0000000000d88947 */ /* 0x002fec0003800000 */
.L_x_331:
[----:B------:R-:W-:Y:S01]  /*9e60*/  IMAD R3, R0, 0x8, R3 ;  /* 0x0000000800037824 */ /* 0x000fe200078e0203 */
[----:B------:R-:W-:-:S07]  /*9e70*/  SHF.L.U32 R0, R2, 0x1f, RZ ;  /* 0x0000001f02007819 */ /* 0x000fce00000006ff */
.L_x_320:
[----:B--2---:R2:W3:Y:S02]  /*9e80*/  SYNCS.PHASECHK.TRANS64.TRYWAIT P0, [R3+URZ], R0 ;  /* 0x00000000030075a7 */ /* 0x0044e4000800017f */
[----:B---3--:R-:W-:Y:S05]  /*9e90*/  @!P0 NANOSLEEP.SYNCS 0x989680 ;  /* 0x009896800000895d */ /* 0x008fea0003900000 */
[----:B------:R-:W3:Y:S02]  /*9ea0*/  @!P0 SYNCS.PHASECHK.TRANS64 P0, [R3+URZ], R0 ;  /* 0x00000000030085a7 */ /* 0x000ee4000800007f */
[----:B---3--:R-:W-:Y:S05]  /*9eb0*/  @!P0 BRA `(.L_x_320) ;  /* 0xfffffffc00f08947 */ /* 0x008fea000383ffff */
.L_x_314:
[----:B------:R-:W-:Y:S05]  /*9ec0*/  BSYNC B0 ;  /* 0x0000000000007941 */ /* 0x000fea0003800000 */
.L_x_313:
[----:B------:R-:W-:Y:S05]  /*9ed0*/  EXIT ;  /* 0x000000000000794d */ /* 0x000fea0003800000 */
.L_x_21:
[----:B----4-:R4:W0:Y:S02]  /*9ee0*/  SYNCS.PHASECHK.TRANS64.TRYWAIT P1, [R3+URZ], R0 ;  /* 0x00000000030075a7 */ /* 0x010824000802017f */
[----:B0-----:R-:W-:Y:S05]  /*9ef0*/  @!P1 NANOSLEEP.SYNCS 0x989680 ;  /* 0x009896800000995d */ /* 0x001fea0003900000 */
[----:B------:R-:W0:Y:S02]  /*9f00*/  @!P1 SYNCS.PHASECHK.TRANS64 P1, [R3+URZ], R0 ;  /* 0x00000000030095a7 */ /* 0x000e24000802007f */
[----:B0-----:R-:W-:Y:S05]  /*9f10*/  @!P1 BRA `(.L_x_21) ;  /* 0xfffffffc00f09947 */ /* 0x001fea000383ffff */
[----:B------:R-:W-:Y:S05]  /*9f20*/  BRA `(.L_x_20) ;  /* 0xffffff7400847947 */ /* 0x000fea000383ffff */
.L_x_26:
[----:B-1----:R1:W3:Y:S02]  /*9f30*/  SYNCS.PHASECHK.TRANS64.TRYWAIT P1, [R5+URZ], R4 ;  /* 0x00000004050075a7 */ /* 0x0022e4000802017f */
[----:B---3--:R-:W-:Y:S05]  /*9f40*/  @!P1 NANOSLEEP.SYNCS 0x989680 ;  /* 0x009896800000995d */ /* 0x008fea0003900000 */
[----:B------:R-:W3:Y:S02]  /*9f50*/  @!P1 SYNCS.PHASECHK.TRANS64 P1, [R5+URZ], R4 ;  /* 0x00000004050095a7 */ /* 0x000ee4000802007f */
[----:B---3--:R-:W-:Y:S05]  /*9f60*/  @!P1 BRA `(.L_x_26) ;  /* 0xfffffffc00f09947 */ /* 0x008fea000383ffff */
[----:B------:R-:W-:Y:S05]  /*9f70*/  BRA `(.L_x_25) ;  /* 0xffffff7800347947 */ /* 0x000fea000383ffff */
.L_x_301:
[----:B------:R-:W-:Y:S01]  /*9f80*/  BSSY B1, `(.L_x_321) ;  /* 0x0000006000017945 */ /* 0x000fe20003800000 */
[----:B------:R-:W-:-:S07]  /*9f90*/  IMAD.MOV.U32 R15, RZ, RZ, -0x1 ;  /* 0xffffffffff0f7424 */ /* 0x000fce00078e00ff */
[----:B------:R-:W-:Y:S05]  /*9fa0*/  WARPSYNC.COLLECTIVE R15, `(.L_x_322) ;  /* 0x000000000f0c7348 */ /* 0x000fea0003c00000 */
[----:B------:R-:W-:Y:S02]  /*9fb0*/  ELECT P6, UR62, PT ;  /* 0x00000000003e782f */ /* 0x000fe400038c0000 */
[----:B------:R-:W-:Y:S01]  /*9fc0*/  MOV R14, UR62 ;  /* 0x0000003e000e7c02 */ /* 0x000fe20008000f00 */
[----:B------:R-:W-:Y:S10]  /*9fd0*/  ENDCOLLECTIVE ;  /* 0x000000000000791b */ /* 0x000ff40003800000 */
.L_x_322:
[----:B------:R-:W-:Y:S05]  /*9fe0*/  BSYNC B1 ;  /* 0x0000000000017941 */ /* 0x000fea0003800000 */
.L_x_321:
[----:B------:R-:W-:Y:S05]  /*9ff0*/  BRA `(.L_x_323) ;  /* 0xfffffff000207947 */ /* 0x000fea000383ffff */
.L_x_304:
[----:B0-----:R0:W1:Y:S02]  /*a000*/  SYNCS.PHASECHK.TRANS64.TRYWAIT P0, [R14+URZ+0x28], R7 ;  /* 0x000028070e0075a7 */ /* 0x001064000800017f */
[----:B-1----:R-:W-:Y:S05]  /*a010*/  @!P0 NANOSLEEP.SYNCS 0x989680 ;  /* 0x009896800000895d */ /* 0x002fea0003900000 */
[----:B------:R-:W1:Y:S02]  /*a020*/  @!P0 SYNCS.PHASECHK.TRANS64 P0, [R14+URZ+0x28], R7 ;  /* 0x000028070e0085a7 */ /* 0x000e64000800007f */
[----:B-1----:R-:W-:Y:S05]  /*a030*/  @!P0 BRA `(.L_x_304) ;  /* 0xfffffffc00f08947 */ /* 0x002fea000383ffff */
[----:B------:R-:W-:Y:S05]  /*a040*/  BRA `(.L_x_324) ;  /* 0xfffffff0005c7947 */ /* 0x000fea000383ffff */
.L_x_312:
[----:B------:R-:W-:Y:S01]  /*a050*/  BSSY B0, `(.L_x_325) ;  /* 0x0000006000007945 */ /* 0x000fe20003800000 */
[----:B------:R-:W-:-:S07]  /*a060*/  IMAD.MOV.U32 R15, RZ, RZ, -0x1 ;  /* 0xffffffffff0f7424 */ /* 0x000fce00078e00ff */
[----:B------:R-:W-:Y:S05]  /*a070*/  WARPSYNC.COLLECTIVE R15, `(.L_x_326) ;  /* 0x000000000f0c7348 */ /* 0x000fea0003c00000 */
[----:B------:R-:W-:Y:S02]  /*a080*/  ELECT P6, UR62, PT ;  /* 0x00000000003e782f */ /* 0x000fe400038c0000 */
[----:B------:R-:W-:Y:S01]  /*a090*/  MOV R14, UR62 ;  /* 0x0000003e000e7c02 */ /* 0x000fe20008000f00 */
[----:B------:R-:W-:Y:S10]  /*a0a0*/  ENDCOLLECTIVE ;  /* 0x000000000000791b */ /* 0x000ff40003800000 */
.L_x_326:
[----:B------:R-:W-:Y:S05]  /*a0b0*/  BSYNC B0 ;  /* 0x0000000000007941 */ /* 0x000fea0003800000 */
.L_x_325:
[----:B------:R-:W-:Y:S05]  /*a0c0*/  BRA `(.L_x_327) ;  /* 0xfffffff800ac7947 */ /* 0x000fea000383ffff */
.L_x_316:
[----:B0-----:R0:W1:Y:S02]  /*a0d0*/  SYNCS.PHASECHK.TRANS64.TRYWAIT P0, [R7+URZ], R2 ;  /* 0x00000002070075a7 */ /* 0x001064000800017f */
[----:B-1----:R-:W-:Y:S05]  /*a0e0*/  @!P0 NANOSLEEP.SYNCS 0x989680 ;  /* 0x009896800000895d */ /* 0x002fea0003900000 */
[----:B------:R-:W1:Y:S02]  /*a0f0*/  @!P0 SYNCS.PHASECHK.TRANS64 P0, [R7+URZ], R2 ;  /* 0x00000002070085a7 */ /* 0x000e64000800007f */
[----:B-1----:R-:W-:Y:S05]  /*a100*/  @!P0 BRA `(.L_x_316) ;  /* 0xfffffffc00f08947 */ /* 0x002fea000383ffff */
[----:B------:R-:W-:Y:S05]  /*a110*/  BRA `(.L_x_328) ;  /* 0xfffffff800ec7947 */ /* 0x000fea000383ffff */
.L_x_317:
[----:B0-----:R0:W1:Y:S02]  /*a120*/  SYNCS.PHASECHK.TRANS64.TRYWAIT P0, [R9+URZ], R4 ;  /* 0x00000004090075a7 */ /* 0x001064000800017f */
[----:B-1----:R-:W-:Y:S05]  /*a130*/  @!P0 NANOSLEEP.SYNCS 0x989680 ;  /* 0x009896800000895d */ /* 0x002fea0003900000 */
[----:B------:R-:W1:Y:S02]  /*a140*/  @!P0 SYNCS.PHASECHK.TRANS64 P0, [R9+URZ], R4 ;  /* 0x00000004090085a7 */ /* 0x000e64000800007f */
[----:B-1----:R-:W-:Y:S05]  /*a150*/  @!P0 BRA `(.L_x_317) ;  /* 0xfffffffc00f08947 */ /* 0x002fea000383ffff */
[----:B------:R-:W-:Y:S05]  /*a160*/  BRA `(.L_x_329) ;  /* 0xfffffff800fc7947 */ /* 0x000fea000383ffff */
.L_x_318:
[----:B0-----:R0:W1:Y:S02]  /*a170*/  SYNCS.PHASECHK.TRANS64.TRYWAIT P0, [R6+URZ], R5 ;  /* 0x00000005060075a7 */ /* 0x001064000800017f */
[----:B-1----:R-:W-:Y:S05]  /*a180*/  @!P0 NANOSLEEP.SYNCS 0x989680 ;  /* 0x009896800000895d */ /* 0x002fea0003900000 */
[----:B------:R-:W1:Y:S02]  /*a190*/  @!P0 SYNCS.PHASECHK.TRANS64 P0, [R6+URZ], R5 ;  /* 0x00000005060085a7 */ /* 0x000e64000800007f */
[----:B-1----:R-:W-:Y:S05]  /*a1a0*/  @!P0 BRA `(.L_x_318) ;  /* 0xfffffffc00f08947 */ /* 0x002fea000383ffff */
[----:B------:R-:W-:Y:S05]  /*a1b0*/  BRA `(.L_x_330) ;  /* 0xfffffffc000c7947 */ /* 0x000fea000383ffff */
.L_x_319:
[----:B-1----:R1:W2:Y:S02]  /*a1c0*/  SYNCS.PHASECHK.TRANS64.TRYWAIT P0, [R9+URZ], R4 ;  /* 0x00000004090075a7 */ /* 0x0022a4000800017f */
[----:B--2---:R-:W-:Y:S05]  /*a1d0*/  @!P0 NANOSLEEP.SYNCS 0x989680 ;  /* 0x009896800000895d */ /* 0x004fea0003900000 */
[----:B------:R-:W2:Y:S02]  /*a1e0*/  @!P0 SYNCS.PHASECHK.TRANS64 P0, [R9+URZ], R4 ;  /* 0x00000004090085a7 */ /* 0x000ea4000800007f */
[----:B--2---:R-:W-:Y:S05]  /*a1f0*/  @!P0 BRA `(.L_x_319) ;  /* 0xfffffffc00f08947 */ /* 0x004fea000383ffff */
[----:B------:R-:W-:Y:S05]  /*a200*/  BRA `(.L_x_331) ;  /* 0xfffffffc00147947 */ /* 0x000fea000383ffff */
.L_x_332:
[----:B------:R-:W-:-:S00]  /*a210*/  BRA `(.L_x_332) ;  /* 0xfffffffc00fc7947 */ /* 0x000fc0000383ffff */
[----:B------:R-:W-:-:S00]  /*a220*/  NOP ;  /* 0x0000000000007918 */ /* 0x000fc00000000000 */
        /* <DEDUP_REMOVED lines=13> */
.L_x_333:


//--------------------- .nv.global.init           --------------------------
	.section	.nv.global.init,"aw",@progbits
.nv.global.init:
	.type		$str$22,@object
	.size		$str$22,($str$23 - $str$22)
$str$22:
        /*0000*/ 	.byte	0x6b, 0x5f, 0x74, 0x69, 0x6c, 0x65, 0x5f, 0x63, 0x6f, 0x75, 0x6e, 0x74, 0x20, 0x3e, 0x3d, 0x20
        /*0010*/ 	.byte	0x31, 0x00
	.type		$str$23,@object
	.size		$str$23,(__unnamed_1 - $str$23)
$str$23:
        /*0012*/ 	.byte	0x2f, 0x74, 0x6d, 0x70, 0x2f, 0x63, 0x75, 0x74, 0x6c, 0x61, 0x73, 0x73, 0x5f, 0x73, 0x77, 0x65
        /*0022*/ 	.byte	0x65, 0x70, 0x5f, 0x73, 0x72, 0x63, 0x2f, 0x69, 0x6e, 0x63, 0x6c, 0x75, 0x64, 0x65, 0x2f, 0x63
        /*0032*/ 	.byte	0x75, 0x74, 0x6c, 0x61, 0x73, 0x73, 0x2f, 0x67, 0x65, 0x6d, 0x6d, 0x2f, 0x63, 0x6f, 0x6c, 0x6c
        /*0042*/ 	.byte	0x65, 0x63, 0x74, 0x69, 0x76, 0x65, 0x2f, 0x73, 0x6d, 0x39, 0x30, 0x5f, 0x6d, 0x6d, 0x61, 0x5f
        /*0052*/ 	.byte	0x74, 0x6d, 0x61, 0x5f, 0x67, 0x6d, 0x6d, 0x61, 0x5f, 0x73, 0x73, 0x5f, 0x77, 0x61, 0x72, 0x70
        /*0062*/ 	.byte	0x73, 0x70, 0x65, 0x63, 0x69, 0x61, 0x6c, 0x69, 0x7a, 0x65, 0x64, 0x2e, 0x68, 0x70, 0x70, 0x00
	.type		__unnamed_1,@object
	.size		__unnamed_1,(.L_0 - __unnamed_1)
__unnamed_1:
        /*0072*/ 	.byte	0x76, 0x6f, 0x69, 0x64, 0x20, 0x63, 0x75, 0x74, 0x6c, 0x61, 0x73, 0x73, 0x3a, 0x3a, 0x67, 0x65
        /* <DEDUP_REMOVED lines=173> */
        /*0b52*/ 	.byte	0x74, 0x79, 0x5d, 0x00
.L_0:


//--------------------- .nv.shared._ZN7cutlass13device_kernelINS_4gemm6kernel13GemmUniversalIN4cute5tupleIJiiiiEEENS1_10collective13CollectiveMmaINS1_34MainloopSm90TmaGmmaWarpSpecializedILi5ENS5_IJNS4_1CILi2EEESB_NSA_ILi1EEEEEENS1_35KernelTmaWarpSpecializedCooperativeEEENS5_IJNSA_ILi128EEENSA_ILi256EEENSA_ILi64EEEEEEaNS5_IJlSC_lEEEaSK_NS4_8TiledMMAINS4_8MMA_AtomIJNS4_4SM904GMMA27MMA_64x256x32_S32S8S8_SS_TNEEEENS4_6LayoutINS5_IJSB_SC_SC_EEENS5_IJSC_NSA_ILi0EEEST_EEEEENS5_IJNS4_10UnderscoreESW_SW_EEEEENS4_23SM90_TMA_LOAD_MULTICASTENS4_14ComposedLayoutINS4_7SwizzleILi2ELi4ELi3EEENS4_18smem_ptr_flag_bitsILi8EEENSR_INS5_IJNSA_ILi8EEESI_EEENS5_IJSI_SC_EEEEEEEvNS4_8identityESZ_S19_vS1A_EENS_8epilogue10collective6detail29Sm90TmaWarpSpecializedAdapterINS1D_15DefaultEpilogueIaSK_SK_NS1C_6thread17LinearCombinationIaLi1EiiLNS1H_9ScaleType4KindE0ELNS_15FloatRoundStyleE2EaEENS1_15EpilogueDefaultEEEEEvvEEEEvNT_6ParamsE --------------------------
	.section	.nv.shared._ZN7cutlass13device_kernelINS_4gemm6kernel13GemmUniversalIN4cute5tupleIJiiiiEEENS1_10collective13CollectiveMmaINS1_34MainloopSm90TmaGmmaWarpSpecializedILi5ENS5_IJNS4_1CILi2EEESB_NSA_ILi1EEEEEENS1_35KernelTmaWarpSpecializedCooperativeEEENS5_IJNSA_ILi128EEENSA_ILi256EEENSA_ILi64EEEEEEaNS5_IJlSC_lEEEaSK_NS4_8TiledMMAINS4_8MMA_AtomIJNS4_4SM904GMMA27MMA_64x256x32_S32S8S8_SS_TNEEEENS4_6LayoutINS5_IJSB_SC_SC_EEENS5_IJSC_NSA_ILi0EEEST_EEEEENS5_IJNS4_10UnderscoreESW_SW_EEEEENS4_23SM90_TMA_LOAD_MULTICASTENS4_14ComposedLayoutINS4_7SwizzleILi2ELi4ELi3EEENS4_18smem_ptr_flag_bitsILi8EEENSR_INS5_IJNSA_ILi8EEESI_EEENS5_IJSI_SC_EEEEEEEvNS4_8identityESZ_S19_vS1A_EENS_8epilogue10collective6detail29Sm90TmaWarpSpecializedAdapterINS1D_15DefaultEpilogueIaSK_SK_NS1C_6thread17LinearCombinationIaLi1EiiLNS1H_9ScaleType4KindE0ELNS_15FloatRoundStyleE2EaEENS1_15EpilogueDefaultEEEEEvvEEEEvNT_6ParamsE,"aw",@nobits
	.sectionflags	@""
	.align	16
	.zero		1024


//--------------------- .nv.shared.reserved.0     --------------------------
	.section	.nv.shared.reserved.0,"aw",@nobits
	.weak		__nv_reservedSMEM_offset_0_alias
	.size		__nv_reservedSMEM_offset_0_alias, 0, 0
	.other		__nv_reservedSMEM_offset_0_alias,@"STO_CUDA_RESERVED_SHARED STV_DEFAULT"
__nv_reservedSMEM_offset_0_alias:
	.zero		0


//--------------------- .nv.global                --------------------------
	.section	.nv.global,"aw",@nobits
.nv.global:
	.type		_ZN39_INTERNAL_112115e2_4_k_cu_b42d01e6_58564cute1_E,@object
	.size		_ZN39_INTERNAL_112115e2_4_k_cu_b42d01e6_58564cute1_E,(_ZN39_INTERNAL_112115e2_4_k_cu_b42d01e6_58564cuda3std3__45__cpo6cbeginE - _ZN39_INTERNAL_112115e2_4_k_cu_b42d01e6_58564cute1_E)
_ZN39_INTERNAL_112115e2_4_k_cu_b42d01e6_58564cute1_E:
	.zero		1
	.type		_ZN39_INTERNAL_112115e2_4_k_cu_b42d01e6_58564cuda3std3__45__cpo6cbeginE,@object
	.size		_ZN39_INTERNAL_112115e2_4_k_cu_b42d01e6_58564cuda3std3__45__cpo6cbeginE,(_ZN39_INTERNAL_112115e2_4_k_cu_b42d01e6_58564cuda3std3__48in_placeE - _ZN39_INTERNAL_112115e2_4_k_cu_b42d01e6_58564cuda3std3__45__cpo6cbeginE)
_ZN39_INTERNAL_112115e2_4_k_cu_b42d01e6_58564cuda3std3__45__cpo6cbeginE:
	.zero		1
	.type		_ZN39_INTERNAL_112115e2_4_k_cu_b42d01e6_58564cuda3std3__48in_placeE,@object
	.size		_ZN39_INTERNAL_112115e2_4_k_cu_b42d01e6_58564cuda3std3__48in_placeE,(_ZN39_INTERNAL_112115e2_4_k_cu_b42d01e6_58564cuda3std6ranges3__45__cpo9iter_moveE - _ZN39_INTERNAL_112115e2_4_k_cu_b42d01e6_58564cuda3std3__48in_placeE)
_ZN39_INTERNAL_112115e2_4_k_cu_b42d01e6_58564cuda3std3__48in_placeE:
	.zero		1
	.type		_ZN39_INTERNAL_112115e2_4_k_cu_b42d01e6_58564cuda3std6ranges3__45__cpo9iter_moveE,@object
	.size		_ZN39_INTERNAL_112115e2_4_k_cu_b42d01e6_58564cuda3std6ranges3__45__cpo9iter_moveE,(_ZN39_INTERNAL_112115e2_4_k_cu_b42d01e6_58564cuda3std3__45__cpo5beginE - _ZN39_INTERNAL_112115e2_4_k_cu_b42d01e6_58564cuda3std6ranges3__45__cpo9iter_moveE)
_ZN39_INTERNAL_112115e2_4_k_cu_b42d01e6_58564cuda3std6ranges3__45__cpo9iter_moveE:
	.zero		1
	.type		_ZN39_INTERNAL_112115e2_4_k_cu_b42d01e6_58564cuda3std3__45__cpo5beginE,@object
	.size		_ZN39_INTERNAL_112115e2_4_k_cu_b42d01e6_58564cuda3std3__45__cpo5beginE,(_ZN39_INTERNAL_112115e2_4_k_cu_b42d01e6_58564cuda3std3__441_GLOBAL__N__112115e2_4_k_cu_b42d01e6_58566ignoreE - _ZN39_INTERNAL_112115e2_4_k_cu_b42d01e6_58564cuda3std3__45__cpo5beginE)
_ZN39_INTERNAL_112115e2_4_k_cu_b42d01e6_58564cuda3std3__45__cpo5beginE:
	.zero		1
	.type		_ZN39_INTERNAL_112115e2_4_k_cu_b42d01e6_58564cuda3std3__441_GLOBAL__N__112115e2_4_k_cu_b42d01e6_58566ignoreE,@object
	.size		_ZN39_INTERNAL_112115e2_4_k_cu_b42d01e6_58564cuda3std3__441_GLOBAL__N__112115e2_4_k_cu_b42d01e6_58566ignoreE,(_ZN39_INTERNAL_112115e2_4_k_cu_b42d01e6_58564cute7productE - _ZN39_INTERNAL_112115e2_4_k_cu_b42d01e6_58564cuda3std3__441_GLOBAL__N__112115e2_4_k_cu_b42d01e6_58566ignoreE)
_ZN39_INTERNAL_112115e2_4_k_cu_b42d01e6_58564cuda3std3__441_GLOBAL__N__112115e2_4_k_cu_b42d01e6_58566ignoreE:
	.zero		1
	.type		_ZN39_INTERNAL_112115e2_4_k_cu_b42d01e6_58564cute7productE,@object
	.size		_ZN39_INTERNAL_112115e2_4_k_cu_b42d01e6_58564cute7productE,(_ZN39_INTERNAL_112115e2_4_k_cu_b42d01e6_58564cuda3std3__45__cpo3endE - _ZN39_INTERNAL_112115e2_4_k_cu_b42d01e6_58564cute7productE)
_ZN39_INTERNAL_112115e2_4_k_cu_b42d01e6_58564cute7productE:
	.zero		1
	.type		_ZN39_INTERNAL_112115e2_4_k_cu_b42d01e6_58564cuda3std3__45__cpo3endE,@object
	.size		_ZN39_INTERNAL_112115e2_4_k_cu_b42d01e6_58564cuda3std3__45__cpo3endE,(_ZN39_INTERNAL_112115e2_4_k_cu_b42d01e6_58564cuda3std3__419piecewise_constructE - _ZN39_INTERNAL_112115e2_4_k_cu_b42d01e6_58564cuda3std3__45__cpo3endE)
_ZN39_INTERNAL_112115e2_4_k_cu_b42d01e6_58564cuda3std3__45__cpo3endE:
	.zero		1
	.type		_ZN39_INTERNAL_112115e2_4_k_cu_b42d01e6_58564cuda3std3__419piecewise_constructE,@object
	.size		_ZN39_INTERNAL_112115e2_4_k_cu_b42d01e6_58564cuda3std3__419piecewise_constructE,(_ZN39_INTERNAL_112115e2_4_k_cu_b42d01e6_58564cuda3std3__45__cpo4cendE - _ZN39_INTERNAL_112115e2_4_k_cu_b42d01e6_58564cuda3std3__419piecewise_constructE)
_ZN39_INTERNAL_112115e2_4_k_cu_b42d01e6_58564cuda3std3__419piecewise_constructE:
	.zero		1
	.type		_ZN39_INTERNAL_112115e2_4_k_cu_b42d01e6_58564cuda3std3__45__cpo4cendE,@object
	.size		_ZN39_INTERNAL_112115e2_4_k_cu_b42d01e6_58564cuda3std3__45__cpo4cendE,(_ZN39_INTERNAL_112115e2_4_k_cu_b42d01e6_58564cuda3std6ranges3__45__cpo4swapE - _ZN39_INTERNAL_112115e2_4_k_cu_b42d01e6_58564cuda3std3__45__cpo4cendE)
_ZN39_INTERNAL_112115e2_4_k_cu_b42d01e6_58564cuda3std3__45__cpo4cendE:
	.zero		1
	.type		_ZN39_INTERNAL_112115e2_4_k_cu_b42d01e6_58564cuda3std6ranges3__45__cpo4swapE,@object
	.size		_ZN39_INTERNAL_112115e2_4_k_cu_b42d01e6_58564cuda3std6ranges3__45__cpo4swapE,(.L_8 - _ZN39_INTERNAL_112115e2_4_k_cu_b42d01e6_58564cuda3std6ranges3__45__cpo4swapE)
_ZN39_INTERNAL_112115e2_4_k_cu_b42d01e6_58564cuda3std6ranges3__45__cpo4swapE:
	.zero		1
.L_8:


//--------------------- .nv.constant0._ZN7cutlass13device_kernelINS_4gemm6kernel13GemmUniversalIN4cute5tupleIJiiiiEEENS1_10collective13CollectiveMmaINS1_34MainloopSm90TmaGmmaWarpSpecializedILi5ENS5_IJNS4_1CILi2EEESB_NSA_ILi1EEEEEENS1_35KernelTmaWarpSpecializedCooperativeEEENS5_IJNSA_ILi128EEENSA_ILi256EEENSA_ILi64EEEEEEaNS5_IJlSC_lEEEaSK_NS4_8TiledMMAINS4_8MMA_AtomIJNS4_4SM904GMMA27MMA_64x256x32_S32S8S8_SS_TNEEEENS4_6LayoutINS5_IJSB_SC_SC_EEENS5_IJSC_NSA_ILi0EEEST_EEEEENS5_IJNS4_10UnderscoreESW_SW_EEEEENS4_23SM90_TMA_LOAD_MULTICASTENS4_14ComposedLayoutINS4_7SwizzleILi2ELi4ELi3EEENS4_18smem_ptr_flag_bitsILi8EEENSR_INS5_IJNSA_ILi8EEESI_EEENS5_IJSI_SC_EEEEEEEvNS4_8identityESZ_S19_vS1A_EENS_8epilogue10collective6detail29Sm90TmaWarpSpecializedAdapterINS1D_15DefaultEpilogueIaSK_SK_NS1C_6thread17LinearCombinationIaLi1EiiLNS1H_9ScaleType4KindE0ELNS_15FloatRoundStyleE2EaEENS1_15EpilogueDefaultEEEEEvvEEEEvNT_6ParamsE --------------------------
	.section	.nv.constant0._ZN7cutlass13device_kernelINS_4gemm6kernel13GemmUniversalIN4cute5tupleIJiiiiEEENS1_10collective13CollectiveMmaINS1_34MainloopSm90TmaGmmaWarpSpecializedILi5ENS5_IJNS4_1CILi2EEESB_NSA_ILi1EEEEEENS1_35KernelTmaWarpSpecializedCooperativeEEENS5_IJNSA_ILi128EEENSA_ILi256EEENSA_ILi64EEEEEEaNS5_IJlSC_lEEEaSK_NS4_8TiledMMAINS4_8MMA_AtomIJNS4_4SM904GMMA27MMA_64x256x32_S32S8S8_SS_TNEEEENS4_6LayoutINS5_IJSB_SC_SC_EEENS5_IJSC_NSA_ILi0EEEST_EEEEENS5_IJNS4_10UnderscoreESW_SW_EEEEENS4_23SM90_TMA_LOAD_MULTICASTENS4_14ComposedLayoutINS4_7SwizzleILi2ELi4ELi3EEENS4_18smem_ptr_flag_bitsILi8EEENSR_INS5_IJNSA_ILi8EEESI_EEENS5_IJSI_SC_EEEEEEEvNS4_8identityESZ_S19_vS1A_EENS_8epilogue10collective6detail29Sm90TmaWarpSpecializedAdapterINS1D_15DefaultEpilogueIaSK_SK_NS1C_6thread17LinearCombinationIaLi1EiiLNS1H_9ScaleType4KindE0ELNS_15FloatRoundStyleE2EaEENS1_15EpilogueDefaultEEEEEvvEEEEvNT_6ParamsE,"a",@progbits
	.sectionflags	@""
	.align	4
.nv.constant0._ZN7cutlass13device_kernelINS_4gemm6kernel13GemmUniversalIN4cute5tupleIJiiiiEEENS1_10collective13CollectiveMmaINS1_34MainloopSm90TmaGmmaWarpSpecializedILi5ENS5_IJNS4_1CILi2EEESB_NSA_ILi1EEEEEENS1_35KernelTmaWarpSpecializedCooperativeEEENS5_IJNSA_ILi128EEENSA_ILi256EEENSA_ILi64EEEEEEaNS5_IJlSC_lEEEaSK_NS4_8TiledMMAINS4_8MMA_AtomIJNS4_4SM904GMMA27MMA_64x256x32_S32S8S8_SS_TNEEEENS4_6LayoutINS5_IJSB_SC_SC_EEENS5_IJSC_NSA_ILi0EEEST_EEEEENS5_IJNS4_10UnderscoreESW_SW_EEEEENS4_23SM90_TMA_LOAD_MULTICASTENS4_14ComposedLayoutINS4_7SwizzleILi2ELi4ELi3EEENS4_18smem_ptr_flag_bitsILi8EEENSR_INS5_IJNSA_ILi8EEESI_EEENS5_IJSI_SC_EEEEEEEvNS4_8identityESZ_S19_vS1A_EENS_8epilogue10collective6detail29Sm90TmaWarpSpecializedAdapterINS1D_15DefaultEpilogueIaSK_SK_NS1C_6thread17LinearCombinationIaLi1EiiLNS1H_9ScaleType4KindE0ELNS_15FloatRoundStyleE2EaEENS1_15EpilogueDefaultEEEEEvvEEEEvNT_6ParamsE:
	.zero		1664


//--------------------- SYMBOLS --------------------------

	.type		.nv.reservedSmem.offset0,@object
	.size		.nv.reservedSmem.offset0,0x4
	.type		__assertfail,@function
